	.target	sm_80

	.elftype	@"ET_EXEC"


//--------------------- .note.nv.tkinfo           --------------------------
	.section	.note.nv.tkinfo,"",@"SHT_NOTE"
	.sectionflags	@"SHF_NOTE_NV_TKINFO"
	.tkinfo
        /*0018*/ 	.word	0x00000002
        /*0030*/ 	.string	""
        /*0030*/ 	.string	"ptxas"
        /*0030*/ 	.string	"Cuda compilation tools, release 13.0, V13.0.88"
        /*0030*/ 	.string	"Build cuda_13.0.r13.0/compiler.36424714_0"
        /*0030*/ 	.string	"-v  -suppress-debug-info  -lineinfo  -arch sm_80 "



//--------------------- .note.nv.cuinfo           --------------------------
	.section	.note.nv.cuinfo,"",@"SHT_NOTE"
	.sectionflags	@"SHF_NOTE_NV_CUINFO"
        /*0018*/ 	.short	0x0002
        /*001a*/ 	.short	0x0050
        /*001c*/ 	.short	0x0082
	.zero		2


//--------------------- .nv.info                  --------------------------
	.section	.nv.info,"",@"SHT_CUDA_INFO"
	.align	4


	//----- nvinfo : EIATTR_REGCOUNT
	.align		4
        /*0000*/ 	.byte	0x04, 0x2f
        /*0002*/ 	.short	(.L_1 - .L_0)
	.align		4
.L_0:
        /*0004*/ 	.word	index@(matmul_kernel)
        /*0008*/ 	.word	0x00000020


	//----- nvinfo : EIATTR_FRAME_SIZE
	.align		4
.L_1:
        /*000c*/ 	.byte	0x04, 0x11
        /*000e*/ 	.short	(.L_3 - .L_2)
	.align		4
.L_2:
        /*0010*/ 	.word	index@(matmul_kernel)
        /*0014*/ 	.word	0x00000bc8


	//----- nvinfo : EIATTR_MIN_STACK_SIZE
	.align		4
.L_3:
        /*0018*/ 	.byte	0x04, 0x12
        /*001a*/ 	.short	(.L_5 - .L_4)
	.align		4
.L_4:
        /*001c*/ 	.word	index@(matmul_kernel)
        /*0020*/ 	.word	0x00000bc8
.L_5:


//--------------------- .nv.info.matmul_kernel    --------------------------
	.section	.nv.info.matmul_kernel,"",@"SHT_CUDA_INFO"
	.sectionflags	@""
	.align	4


	//----- nvinfo : EIATTR_CUDA_API_VERSION
	.align		4
        /*0000*/ 	.byte	0x04, 0x37
        /*0002*/ 	.short	(.L_7 - .L_6)
.L_6:
        /*0004*/ 	.word	0x00000082


	//----- nvinfo : EIATTR_SW2861232_WAR
	.align		4
.L_7:
        /*0008*/ 	.byte	0x01, 0x35
	.zero		2


	//----- nvinfo : EIATTR_PARAM_CBANK
	.align		4
        /*000c*/ 	.byte	0x04, 0x0a
        /*000e*/ 	.short	(.L_9 - .L_8)
	.align		4
.L_8:
        /*0010*/ 	.word	index@(.nv.constant0.matmul_kernel)
        /*0014*/ 	.short	0x0160
        /*0016*/ 	.short	0x0050


	//----- nvinfo : EIATTR_CBANK_PARAM_SIZE
	.align		4
.L_9:
        /*0018*/ 	.byte	0x03, 0x19
        /*001a*/ 	.short	0x0050


	//----- nvinfo : EIATTR_KPARAM_INFO
	.align		4
        /*001c*/ 	.byte	0x04, 0x17
        /*001e*/ 	.short	(.L_11 - .L_10)
.L_10:
        /*0020*/ 	.word	0x00000000
        /*0024*/ 	.short	0x000d
        /*0026*/ 	.short	0x0048
        /*0028*/ 	.byte	0x00, 0xf4, 0x21, 0x00


	//----- nvinfo : EIATTR_KPARAM_INFO
	.align		4
.L_11:
        /*002c*/ 	.byte	0x04, 0x17
        /*002e*/ 	.short	(.L_13 - .L_12)
.L_12:
        /*0030*/ 	.word	0x00000000
        /*0034*/ 	.short	0x000c
        /*0036*/ 	.short	0x0040
        /*0038*/ 	.byte	0x00, 0xf4, 0x21, 0x00


	//----- nvinfo : EIATTR_KPARAM_INFO
	.align		4
.L_13:
        /*003c*/ 	.byte	0x04, 0x17
        /*003e*/ 	.short	(.L_15 - .L_14)
.L_14:
        /*0040*/ 	.word	0x00000000
        /*0044*/ 	.short	0x000b
        /*0046*/ 	.short	0x0038
        /*0048*/ 	.byte	0x00, 0xf0, 0x11, 0x00


	//----- nvinfo : EIATTR_KPARAM_INFO
	.align		4
.L_15:
        /*004c*/ 	.byte	0x04, 0x17
        /*004e*/ 	.short	(.L_17 - .L_16)
.L_16:
        /*0050*/ 	.word	0x00000000
        /*0054*/ 	.short	0x000a
        /*0056*/ 	.short	0x0034
        /*0058*/ 	.byte	0x00, 0xf0, 0x11, 0x00


	//----- nvinfo : EIATTR_KPARAM_INFO
	.align		4
.L_17:
        /*005c*/ 	.byte	0x04, 0x17
        /*005e*/ 	.short	(.L_19 - .L_18)
.L_18:
        /*0060*/ 	.word	0x00000000
        /*0064*/ 	.short	0x0009
        /*0066*/ 	.short	0x0030
        /*0068*/ 	.byte	0x00, 0xf0, 0x11, 0x00


	//----- nvinfo : EIATTR_KPARAM_INFO
	.align		4
.L_19:
        /*006c*/ 	.byte	0x04, 0x17
        /*006e*/ 	.short	(.L_21 - .L_20)
.L_20:
        /*0070*/ 	.word	0x00000000
        /*0074*/ 	.short	0x0008
        /*0076*/ 	.short	0x002c
        /*0078*/ 	.byte	0x00, 0xf0, 0x11, 0x00


	//----- nvinfo : EIATTR_KPARAM_INFO
	.align		4
.L_21:
        /*007c*/ 	.byte	0x04, 0x17
        /*007e*/ 	.short	(.L_23 - .L_22)
.L_22:
        /*0080*/ 	.word	0x00000000
        /*0084*/ 	.short	0x0007
        /*0086*/ 	.short	0x0028
        /*0088*/ 	.byte	0x00, 0xf0, 0x11, 0x00


	//----- nvinfo : EIATTR_KPARAM_INFO
	.align		4
.L_23:
        /*008c*/ 	.byte	0x04, 0x17
        /*008e*/ 	.short	(.L_25 - .L_24)
.L_24:
        /*0090*/ 	.word	0x00000000
        /*0094*/ 	.short	0x0006
        /*0096*/ 	.short	0x0024
        /*0098*/ 	.byte	0x00, 0xf0, 0x11, 0x00


	//----- nvinfo : EIATTR_KPARAM_INFO
	.align		4
.L_25:
        /*009c*/ 	.byte	0x04, 0x17
        /*009e*/ 	.short	(.L_27 - .L_26)
.L_26:
        /*00a0*/ 	.word	0x00000000
        /*00a4*/ 	.short	0x0005
        /*00a6*/ 	.short	0x0020
        /*00a8*/ 	.byte	0x00, 0xf0, 0x11, 0x00


	//----- nvinfo : EIATTR_KPARAM_INFO
	.align		4
.L_27:
        /*00ac*/ 	.byte	0x04, 0x17
        /*00ae*/ 	.short	(.L_29 - .L_28)
.L_28:
        /*00b0*/ 	.word	0x00000000
        /*00b4*/ 	.short	0x0004
        /*00b6*/ 	.short	0x001c
        /*00b8*/ 	.byte	0x00, 0xf0, 0x11, 0x00


	//----- nvinfo : EIATTR_KPARAM_INFO
	.align		4
.L_29:
        /*00bc*/ 	.byte	0x04, 0x17
        /*00be*/ 	.short	(.L_31 - .L_30)
.L_30:
        /*00c0*/ 	.word	0x00000000
        /*00c4*/ 	.short	0x0003
        /*00c6*/ 	.short	0x0018
        /*00c8*/ 	.byte	0x00, 0xf0, 0x11, 0x00


	//----- nvinfo : EIATTR_KPARAM_INFO
	.align		4
.L_31:
        /*00cc*/ 	.byte	0x04, 0x17
        /*00ce*/ 	.short	(.L_33 - .L_32)
.L_32:
        /*00d0*/ 	.word	0x00000000
        /*00d4*/ 	.short	0x0002
        /*00d6*/ 	.short	0x0010
        /*00d8*/ 	.byte	0x00, 0xf4, 0x21, 0x00


	//----- nvinfo : EIATTR_KPARAM_INFO
	.align		4
.L_33:
        /*00dc*/ 	.byte	0x04, 0x17
        /*00de*/ 	.short	(.L_35 - .L_34)
.L_34:
        /*00e0*/ 	.word	0x00000000
        /*00e4*/ 	.short	0x0001
        /*00e6*/ 	.short	0x0008
        /*00e8*/ 	.byte	0x00, 0xf4, 0x21, 0x00


	//----- nvinfo : EIATTR_KPARAM_INFO
	.align		4
.L_35:
        /*00ec*/ 	.byte	0x04, 0x17
        /*00ee*/ 	.short	(.L_37 - .L_36)
.L_36:
        /*00f0*/ 	.word	0x00000000
        /*00f4*/ 	.short	0x0000
        /*00f6*/ 	.short	0x0000
        /*00f8*/ 	.byte	0x00, 0xf4, 0x21, 0x00


	//----- nvinfo : EIATTR_MAXREG_COUNT
	.align		4
.L_37:
        /*00fc*/ 	.byte	0x03, 0x1b
        /*00fe*/ 	.short	0x00ff


	//----- nvinfo : EIATTR_NUM_BARRIERS
	.align		4
        /*0100*/ 	.byte	0x02, 0x4c
        /*0102*/ 	.byte	0x01
	.zero		1


	//----- nvinfo : EIATTR_ANNOTATIONS
	.align		4
        /*0104*/ 	.byte	0x04, 0x55
        /*0106*/ 	.short	(.L_39 - .L_38)


	//   ....[0]....
.L_38:
        /*0108*/ 	.word	0x00000001
        /*010c*/ 	.byte	0x10, 0x05, 0x00, 0x00, 0x01, 0x00, 0x00, 0x00, 0x20, 0x05, 0x00, 0x00, 0x01, 0x00, 0x00, 0x00
        /* <DEDUP_REMOVED lines=1004> */
        /*3fdc*/ 	.byte	0xb0, 0xfd, 0x00, 0x00, 0x01, 0x00, 0x00, 0x00, 0x70, 0xfe, 0x00, 0x00


	//----- nvinfo : EIATTR_MERCURY_ISA_VERSION
	.align		4
.L_39:
        /*3fe8*/ 	.byte	0x03, 0x5f
        /*3fea*/ 	.short	0x0000


	//----- nvinfo : EIATTR_EXIT_INSTR_OFFSETS
	.align		4
        /*3fec*/ 	.byte	0x04, 0x1c
        /*3fee*/ 	.short	(.L_41 - .L_40)


	//   ....[0]....
.L_40:
        /*3ff0*/ 	.word	0x000102e0


	//   ....[1]....
        /*3ff4*/ 	.word	0x00010310


	//----- nvinfo : EIATTR_REQNTID
	.align		4
.L_41:
        /*3ff8*/ 	.byte	0x04, 0x10
        /*3ffa*/ 	.short	(.L_43 - .L_42)
.L_42:
        /*3ffc*/ 	.word	0x00000080
        /*4000*/ 	.word	0x00000001
        /*4004*/ 	.word	0x00000001
.L_43:


//--------------------- .nv.callgraph             --------------------------
	.section	.nv.callgraph,"",@"SHT_CUDA_CALLGRAPH"
	.align	4
	.sectionentsize	8
	.align		4
        /*0000*/ 	.word	0x00000000
	.align		4
        /*0004*/ 	.word	0xffffffff
	.align		4
        /*0008*/ 	.word	0x00000000
	.align		4
        /*000c*/ 	.word	0xfffffffe
	.align		4
        /*0010*/ 	.word	0x00000000
	.align		4
        /*0014*/ 	.word	0xfffffffd
	.align		4
        /*0018*/ 	.word	0x00000000
	.align		4
        /*001c*/ 	.word	0xfffffffc


//--------------------- .nv.rel.action            --------------------------
	.section	.nv.rel.action,"",@"SHT_CUDA_RELOCINFO"
	.align	8
	.sectionentsize	8
        /*0000*/ 	.byte	0x73, 0x00, 0x00, 0x00, 0x00, 0x00, 0x00, 0x00, 0x00, 0x00, 0x00, 0x11, 0x25, 0x00, 0x05, 0x36


//--------------------- .nv.constant0.matmul_kernel --------------------------
	.section	.nv.constant0.matmul_kernel,"a",@progbits
	.sectionflags	@""
	.align	4
.nv.constant0.matmul_kernel:
	.zero		432


//--------------------- .text.matmul_kernel       --------------------------
	.section	.text.matmul_kernel,"ax",@progbits
	.sectioninfo	@"SHI_REGISTERS=32"
	.align	128
        .global         matmul_kernel
        .type           matmul_kernel,@function
        .size           matmul_kernel,(.L_x_5 - matmul_kernel)
        .other          matmul_kernel,@"STO_CUDA_ENTRY STV_DEFAULT"
matmul_kernel:
.text.matmul_kernel:
[----:B------:R-:W-:-:S03]  /*0000*/  IMAD.MOV.U32 R1, RZ, RZ, c[0x0][0x28] ;  /* 0x00000a00ff017624 */ /* 0x000fc600078e00ff */
[----:B------:R-:W-:Y:S01]  /*0010*/  IMAD.MOV.U32 R0, RZ, RZ, c[0x0][0x17c] ;  /* 0x00005f00ff007624 */ /* 0x000fe200078e00ff */
[----:B------:R-:W0:Y:S01]  /*0020*/  S2R R29, SR_TID.X ;  /* 0x00000000001d7919 */ /* 0x000e220000002100 */
[----:B------:R-:W-:Y:S01]  /*0030*/  IADD3 R1, R1, -0xbc8, RZ ;  /* 0xfffff43801017810 */ /* 0x000fe20007ffe0ff */
[----:B------:R-:W-:Y:S02]  /*0040*/  ULDC.64 UR6, c[0x0][0x118] ;  /* 0x0000460000067ab9 */ /* 0x000fe40000000a00 */
[----:B------:R-:W-:-:S04]  /*0050*/  IADD3 R0, R0, 0xf, RZ ;  /* 0x0000000f00007810 */ /* 0x000fc80007ffe0ff */
[----:B------:R-:W-:-:S04]  /*0060*/  SHF.R.S32.HI R3, RZ, 0x1f, R0 ;  /* 0x0000001fff037819 */ /* 0x000fc80000011400 */
[----:B------:R-:W-:-:S04]  /*0070*/  LEA.HI R3, R3, R0, RZ, 0x4 ;  /* 0x0000000003037211 */ /* 0x000fc800078f20ff */
[----:B------:R-:W-:Y:S02]  /*0080*/  SHF.R.S32.HI R0, RZ, 0x4, R3 ;  /* 0x00000004ff007819 */ /* 0x000fe40000011403 */
[----:B------:R-:W1:Y:S03]  /*0090*/  S2R R3, SR_CTAID.X ;  /* 0x0000000000037919 */ /* 0x000e660000002500 */
[----:B------:R-:W-:Y:S01]  /*00a0*/  IMAD.SHL.U32 R0, R0, 0x8, RZ ;  /* 0x0000000800007824 */ /* 0x000fe200078e00ff */
[----:B0-----:R-:W-:-:S04]  /*00b0*/  LOP3.LUT R27, R29, 0x7f, RZ, 0xc0, !PT ;  /* 0x0000007f1d1b7812 */ /* 0x001fc800078ec0ff */
[-C--:B------:R-:W-:Y:S02]  /*00c0*/  IABS R7, R0.reuse ;  /* 0x0000000000077213 */ /* 0x080fe40000000000 */
[----:B------:R-:W-:Y:S02]  /*00d0*/  IABS R10, R0 ;  /* 0x00000000000a7213 */ /* 0x000fe40000000000 */
[----:B------:R-:W0:Y:S01]  /*00e0*/  I2F.RP R2, R7 ;  /* 0x0000000700027306 */ /* 0x000e220000209400 */
[----:B-1----:R-:W-:-:S07]  /*00f0*/  IABS R8, R3 ;  /* 0x0000000300087213 */ /* 0x002fce0000000000 */
[----:B0-----:R-:W0:Y:S02]  /*0100*/  MUFU.RCP R2, R2 ;  /* 0x0000000200027308 */ /* 0x001e240000001000 */
[----:B0-----:R-:W-:Y:S01]  /*0110*/  IADD3 R4, R2, 0xffffffe, RZ ;  /* 0x0ffffffe02047810 */ /* 0x001fe20007ffe0ff */
[----:B------:R-:W-:-:S05]  /*0120*/  IMAD.MOV R2, RZ, RZ, -R10 ;  /* 0x000000ffff027224 */ /* 0x000fca00078e0a0a */
[----:B------:R0:W1:Y:S02]  /*0130*/  F2I.FTZ.U32.TRUNC.NTZ R5, R4 ;  /* 0x0000000400057305 */ /* 0x000064000021f000 */
[----:B0-----:R-:W-:Y:S02]  /*0140*/  IMAD.MOV.U32 R4, RZ, RZ, RZ ;  /* 0x000000ffff047224 */ /* 0x001fe400078e00ff */
[----:B-1----:R-:W-:-:S04]  /*0150*/  IMAD.MOV R6, RZ, RZ, -R5 ;  /* 0x000000ffff067224 */ /* 0x002fc800078e0a05 */
[----:B------:R-:W-:Y:S02]  /*0160*/  IMAD R9, R6, R7, RZ ;  /* 0x0000000706097224 */ /* 0x000fe400078e02ff */
[----:B------:R-:W-:Y:S02]  /*0170*/  IMAD.MOV.U32 R6, RZ, RZ, R8 ;  /* 0x000000ffff067224 */ /* 0x000fe400078e0008 */
[----:B------:R-:W-:-:S06]  /*0180*/  IMAD.HI.U32 R5, R5, R9, R4 ;  /* 0x0000000905057227 */ /* 0x000fcc00078e0004 */
[----:B------:R-:W-:-:S04]  /*0190*/  IMAD.HI.U32 R5, R5, R6, RZ ;  /* 0x0000000605057227 */ /* 0x000fc800078e00ff */
[----:B------:R-:W-:-:S05]  /*01a0*/  IMAD R2, R5, R2, R6 ;  /* 0x0000000205027224 */ /* 0x000fca00078e0206 */
[----:B------:R-:W-:-:S13]  /*01b0*/  ISETP.GT.U32.AND P1, PT, R7, R2, PT ;  /* 0x000000020700720c */ /* 0x000fda0003f24070 */
[----:B------:R-:W-:Y:S01]  /*01c0*/  @!P1 IMAD.IADD R2, R2, 0x1, -R7 ;  /* 0x0000000102029824 */ /* 0x000fe200078e0a07 */
[----:B------:R-:W-:Y:S02]  /*01d0*/  @!P1 IADD3 R5, R5, 0x1, RZ ;  /* 0x0000000105059810 */ /* 0x000fe40007ffe0ff */
[----:B------:R-:W-:Y:S02]  /*01e0*/  ISETP.NE.AND P1, PT, R0, RZ, PT ;  /* 0x000000ff0000720c */ /* 0x000fe40003f25270 */
[----:B------:R-:W-:Y:S02]  /*01f0*/  ISETP.GE.U32.AND P0, PT, R2, R7, PT ;  /* 0x000000070200720c */ /* 0x000fe40003f06070 */
[----:B------:R-:W-:-:S04]  /*0200*/  LOP3.LUT R2, R3, R0, RZ, 0x3c, !PT ;  /* 0x0000000003027212 */ /* 0x000fc800078e3cff */
[----:B------:R-:W-:Y:S01]  /*0210*/  ISETP.GE.AND P2, PT, R2, RZ, PT ;  /* 0x000000ff0200720c */ /* 0x000fe20003f46270 */
[----:B------:R-:W-:-:S05]  /*0220*/  IMAD.MOV.U32 R2, RZ, RZ, c[0x0][0x178] ;  /* 0x00005e00ff027624 */ /* 0x000fca00078e00ff */
[----:B------:R-:W-:Y:S02]  /*0230*/  IADD3 R2, R2, 0xff, RZ ;  /* 0x000000ff02027810 */ /* 0x000fe40007ffe0ff */
[----:B------:R-:W-:-:S05]  /*0240*/  @P0 IADD3 R5, R5, 0x1, RZ ;  /* 0x0000000105050810 */ /* 0x000fca0007ffe0ff */
[----:B------:R-:W-:Y:S01]  /*0250*/  IMAD.MOV.U32 R4, RZ, RZ, R5 ;  /* 0x000000ffff047224 */ /* 0x000fe200078e0005 */
[----:B------:R-:W-:-:S03]  /*0260*/  SHF.R.S32.HI R5, RZ, 0x1f, R2 ;  /* 0x0000001fff057819 */ /* 0x000fc60000011402 */
[----:B------:R-:W-:Y:S01]  /*0270*/  @!P2 IMAD.MOV R4, RZ, RZ, -R4 ;  /* 0x000000ffff04a224 */ /* 0x000fe200078e0a04 */
[----:B------:R-:W-:Y:S02]  /*0280*/  @!P1 LOP3.LUT R4, RZ, R0, RZ, 0x33, !PT ;  /* 0x00000000ff049212 */ /* 0x000fe400078e33ff */
[----:B------:R-:W-:-:S03]  /*0290*/  LEA.HI R5, R5, R2, RZ, 0x8 ;  /* 0x0000000205057211 */ /* 0x000fc600078f40ff */
[----:B------:R-:W-:Y:S02]  /*02a0*/  IMAD.SHL.U32 R2, R4, 0x8, RZ ;  /* 0x0000000804027824 */ /* 0x000fe400078e00ff */
[----:B------:R-:W-:-:S03]  /*02b0*/  IMAD.MOV R4, RZ, RZ, -R4 ;  /* 0x000000ffff047224 */ /* 0x000fc600078e0a04 */
[----:B------:R-:W-:Y:S01]  /*02c0*/  LEA.HI.SX32 R5, R5, -R2, 0x18 ;  /* 0x8000000205057211 */ /* 0x000fe200078fc2ff */
[----:B------:R-:W-:Y:S02]  /*02d0*/  IMAD R13, R0, R4, R3 ;  /* 0x00000004000d7224 */ /* 0x000fe400078e0203 */
[----:B------:R-:W-:Y:S01]  /*02e0*/  IMAD.MOV.U32 R4, RZ, RZ, RZ ;  /* 0x000000ffff047224 */ /* 0x000fe200078e00ff */
[----:B------:R-:W-:Y:S02]  /*02f0*/  IMNMX R6, R5, 0x8, PT ;  /* 0x0000000805067817 */ /* 0x000fe40003800200 */
[----:B------:R-:W-:Y:S02]  /*0300*/  IABS R11, R13 ;  /* 0x0000000d000b7213 */ /* 0x000fe40000000000 */
[----:B------:R-:W-:-:S04]  /*0310*/  IABS R9, R6 ;  /* 0x0000000600097213 */ /* 0x000fc80000000000 */
[----:B------:R-:W0:Y:S08]  /*0320*/  I2F.RP R7, R9 ;  /* 0x0000000900077306 */ /* 0x000e300000209400 */
[----:B0-----:R-:W0:Y:S02]  /*0330*/  MUFU.RCP R7, R7 ;  /* 0x0000000700077308 */ /* 0x001e240000001000 */
[----:B0-----:R-:W-:-:S06]  /*0340*/  IADD3 R5, R7, 0xffffffe, RZ ;  /* 0x0ffffffe07057810 */ /* 0x001fcc0007ffe0ff */
[----:B------:R-:W0:Y:S02]  /*0350*/  F2I.FTZ.U32.TRUNC.NTZ R5, R5 ;  /* 0x0000000500057305 */ /* 0x000e24000021f000 */
[----:B0-----:R-:W-:-:S04]  /*0360*/  IMAD.MOV R8, RZ, RZ, -R5 ;  /* 0x000000ffff087224 */ /* 0x001fc800078e0a05 */
[----:B------:R-:W-:-:S04]  /*0370*/  IMAD.MOV.U32 R0, RZ, RZ, R8 ;  /* 0x000000ffff007224 */ /* 0x000fc800078e0008 */
[----:B------:R-:W-:Y:S01]  /*0380*/  IMAD R3, R0, R9, RZ ;  /* 0x0000000900037224 */ /* 0x000fe200078e02ff */
[----:B------:R-:W-:-:S03]  /*0390*/  IABS R0, R6 ;  /* 0x0000000600007213 */ /* 0x000fc60000000000 */
[----:B------:R-:W-:-:S04]  /*03a0*/  IMAD.HI.U32 R4, R5, R3, R4 ;  /* 0x0000000305047227 */ /* 0x000fc800078e0004 */
[----:B------:R-:W-:Y:S02]  /*03b0*/  IMAD.MOV R0, RZ, RZ, -R0 ;  /* 0x000000ffff007224 */ /* 0x000fe400078e0a00 */
[----:B------:R-:W-:-:S04]  /*03c0*/  IMAD.HI.U32 R4, R4, R11, RZ ;  /* 0x0000000b04047227 */ /* 0x000fc800078e00ff */
[----:B------:R-:W-:Y:S02]  /*03d0*/  IMAD R0, R4, R0, R11 ;  /* 0x0000000004007224 */ /* 0x000fe400078e020b */
[----:B------:R-:W-:-:S03]  /*03e0*/  IMAD.MOV.U32 R11, RZ, RZ, 0x3f ;  /* 0x0000003fff0b7424 */ /* 0x000fc600078e00ff */
[----:B------:R-:W-:Y:S02]  /*03f0*/  ISETP.GT.U32.AND P1, PT, R9, R0, PT ;  /* 0x000000000900720c */ /* 0x000fe40003f24070 */
[----:B------:R-:W-:-:S11]  /*0400*/  IADD3 R11, R11, c[0x0][0x180], RZ ;  /* 0x000060000b0b7a10 */ /* 0x000fd60007ffe0ff */
[----:B------:R-:W-:Y:S01]  /*0410*/  @!P1 IMAD.IADD R0, R0, 0x1, -R9 ;  /* 0x0000000100009824 */ /* 0x000fe200078e0a09 */
[----:B------:R-:W-:Y:S02]  /*0420*/  @!P1 IADD3 R4, R4, 0x1, RZ ;  /* 0x0000000104049810 */ /* 0x000fe40007ffe0ff */
[----:B------:R-:W-:Y:S02]  /*0430*/  ISETP.NE.AND P1, PT, R6, RZ, PT ;  /* 0x000000ff0600720c */ /* 0x000fe40003f25270 */
[----:B------:R-:W-:Y:S02]  /*0440*/  ISETP.GE.U32.AND P0, PT, R0, R9, PT ;  /* 0x000000090000720c */ /* 0x000fe40003f06070 */
[----:B------:R-:W-:-:S04]  /*0450*/  LOP3.LUT R0, R13, R6, RZ, 0x3c, !PT ;  /* 0x000000060d007212 */ /* 0x000fc800078e3cff */
[----:B------:R-:W-:-:S07]  /*0460*/  ISETP.GE.AND P2, PT, R0, RZ, PT ;  /* 0x000000ff0000720c */ /* 0x000fce0003f46270 */
[----:B------:R-:W-:Y:S02]  /*0470*/  @P0 IADD3 R4, R4, 0x1, RZ ;  /* 0x0000000104040810 */ /* 0x000fe40007ffe0ff */
[----:B------:R-:W-:-:S04]  /*0480*/  ISETP.GT.AND P0, PT, R11, 0x3f, PT ;  /* 0x0000003f0b00780c */ /* 0x000fc80003f04270 */
[----:B------:R-:W-:Y:S01]  /*0490*/  @!P2 IMAD.MOV R4, RZ, RZ, -R4 ;  /* 0x000000ffff04a224 */ /* 0x000fe200078e0a04 */
[----:B------:R-:W-:-:S05]  /*04a0*/  @!P1 LOP3.LUT R4, RZ, R6, RZ, 0x33, !PT ;  /* 0x00000006ff049212 */ /* 0x000fca00078e33ff */
[----:B------:R-:W-:Y:S02]  /*04b0*/  IMAD.MOV R3, RZ, RZ, -R4 ;  /* 0x000000ffff037224 */ /* 0x000fe400078e0a04 */
[----:B------:R-:W-:Y:S02]  /*04c0*/  IMAD.SHL.U32 R20, R4, 0x10, RZ ;  /* 0x0000001004147824 */ /* 0x000fe400078e00ff */
[----:B------:R-:W-:-:S04]  /*04d0*/  IMAD R3, R6, R3, R13 ;  /* 0x0000000306037224 */ /* 0x000fc800078e020d */
[----:B------:R-:W-:-:S04]  /*04e0*/  IMAD.IADD R3, R2, 0x1, R3 ;  /* 0x0000000102037824 */ /* 0x000fc800078e0203 */
[----:B------:R-:W-:-:S05]  /*04f0*/  IMAD R12, R3, 0x100, R27 ;  /* 0x00000100030c7824 */ /* 0x000fca00078e021b */
[----:B------:R-:W-:Y:S01]  /*0500*/  IADD3 R0, R12, 0x80, RZ ;  /* 0x000000800c007810 */ /* 0x000fe20007ffe0ff */
[----:B------:R0:W-:Y:S04]  /*0510*/  STL [R1+0x680], R12 ;  /* 0x0006800c01007387 */ /* 0x0001e80000100800 */
[----:B------:R0:W-:Y:S04]  /*0520*/  STL [R1+0x684], R20 ;  /* 0x0006841401007387 */ /* 0x0001e80000100800 */
[----:B------:R0:W-:Y:S01]  /*0530*/  STL [R1+0x68c], R0 ;  /* 0x00068c0001007387 */ /* 0x0001e20000100800 */
[----:B------:R-:W-:Y:S05]  /*0540*/  @P0 BRA `(.L_x_0) ;  /* 0x000000b000000947 */ /* 0x000fea0003800000 */
[----:B0-----:R-:W-:Y:S01]  /*0550*/  IMAD.SHL.U32 R0, R29, 0x100, RZ ;  /* 0x000001001d007824 */ /* 0x001fe200078e00ff */
[----:B------:R-:W-:Y:S01]  /*0560*/  CS2R R16, SRZ ;  /* 0x0000000000107805 */ /* 0x000fe2000001ff00 */
[----:B------:R-:W-:Y:S01]  /*0570*/  CS2R R18, SRZ ;  /* 0x0000000000127805 */ /* 0x000fe2000001ff00 */
[----:B------:R-:W-:Y:S01]  /*0580*/  CS2R R12, SRZ ;  /* 0x00000000000c7805 */ /* 0x000fe2000001ff00 */
[----:B------:R-:W-:Y:S01]  /*0590*/  CS2R R14, SRZ ;  /* 0x00000000000e7805 */ /* 0x000fe2000001ff00 */
[----:B------:R0:W-:Y:S01]  /*05a0*/  STL [R1+0x6ac], R0 ;  /* 0x0006ac0001007387 */ /* 0x0001e20000100800 */
[----:B------:R-:W-:Y:S01]  /*05b0*/  CS2R R8, SRZ ;  /* 0x0000000000087805 */ /* 0x000fe2000001ff00 */
[----:B------:R-:W-:Y:S01]  /*05c0*/  CS2R R10, SRZ ;  /* 0x00000000000a7805 */ /* 0x000fe2000001ff00 */
[----:B------:R-:W-:Y:S01]  /*05d0*/  CS2R R4, SRZ ;  /* 0x0000000000047805 */ /* 0x000fe2000001ff00 */
[----:B------:R-:W-:Y:S01]  /*05e0*/  CS2R R6, SRZ ;  /* 0x0000000000067805 */ /* 0x000fe2000001ff00 */
[----:B------:R-:W-:Y:S05]  /*05f0*/  BRA `(.L_x_1) ;  /* 0x0000eff000007947 */ /* 0x000fea0003800000 */
.L_x_0:
[----:B------:R-:W-:Y:S01]  /*0600*/  LOP3.LUT R28, R29, 0x3f, RZ, 0xc0, !PT ;  /* 0x0000003f1d1c7812 */ /* 0x000fe200078ec0ff */
[----:B------:R1:W-:Y:S04]  /*0610*/  STL [R1+0x6c0], R27 ;  /* 0x0006c01b01007387 */ /* 0x0003e80000100800 */
[----:B------:R-:W-:Y:S01]  /*0620*/  IMAD.SHL.U32 R7, R28, 0x2, RZ ;  /* 0x000000021c077824 */ /* 0x000fe200078e00ff */
[----:B-1----:R-:W2:Y:S01]  /*0630*/  LDL R27, [R1+0x68c] ;  /* 0x00068c00011b7983 */ /* 0x002ea20000100800 */
[----:B------:R-:W-:-:S02]  /*0640*/  IABS R8, c[0x0][0x178] ;  /* 0x00005e0000087a13 */ /* 0x000fc40000000000 */
[----:B------:R-:W-:Y:S01]  /*0650*/  IABS R9, c[0x0][0x17c] ;  /* 0x00005f0000097a13 */ /* 0x000fe20000000000 */
[----:B------:R1:W-:Y:S01]  /*0660*/  STL [R1+0x6c4], R28 ;  /* 0x0006c41c01007387 */ /* 0x0003e20000100800 */
[----:B0-----:R-:W0:Y:S01]  /*0670*/  I2F.RP R0, R8 ;  /* 0x0000000800007306 */ /* 0x001e220000209400 */
[----:B------:R-:W-:Y:S02]  /*0680*/  SHF.R.S32.HI R4, RZ, 0x6, R29 ;  /* 0x00000006ff047819 */ /* 0x000fe4000001141d */
[----:B------:R-:W-:Y:S02]  /*0690*/  SHF.R.S32.HI R6, RZ, 0x1f, R11 ;  /* 0x0000001fff067819 */ /* 0x000fe4000001140b */
[----:B------:R-:W-:-:S03]  /*06a0*/  SGXT R4, R4, 0x1 ;  /* 0x000000010404781a */ /* 0x000fc60000000200 */
[----:B------:R-:W3:Y:S01]  /*06b0*/  I2F.RP R5, R9 ;  /* 0x0000000900057306 */ /* 0x000ee20000209400 */
[----:B-1----:R-:W4:Y:S07]  /*06c0*/  LDL R28, [R1+0x680] ;  /* 0x00068000011c7983 */ /* 0x002f2e0000100800 */
[----:B0-----:R-:W0:Y:S08]  /*06d0*/  MUFU.RCP R0, R0 ;  /* 0x0000000000007308 */ /* 0x001e300000001000 */
[----:B---3--:R-:W1:Y:S01]  /*06e0*/  MUFU.RCP R5, R5 ;  /* 0x0000000500057308 */ /* 0x008e620000001000 */
[----:B0-----:R-:W-:-:S07]  /*06f0*/  IADD3 R2, R0, 0xffffffe, RZ ;  /* 0x0ffffffe00027810 */ /* 0x001fce0007ffe0ff */
[----:B------:R0:W3:Y:S01]  /*0700*/  F2I.FTZ.U32.TRUNC.NTZ R3, R2 ;  /* 0x0000000200037305 */ /* 0x0000e2000021f000 */
[----:B-1----:R-:W-:-:S07]  /*0710*/  IADD3 R22, R5, 0xffffffe, RZ ;  /* 0x0ffffffe05167810 */ /* 0x002fce0007ffe0ff */
[----:B------:R-:W1:Y:S01]  /*0720*/  F2I.FTZ.U32.TRUNC.NTZ R23, R22 ;  /* 0x0000001600177305 */ /* 0x000e62000021f000 */
[----:B0-----:R-:W-:Y:S02]  /*0730*/  IMAD.MOV.U32 R2, RZ, RZ, RZ ;  /* 0x000000ffff027224 */ /* 0x001fe400078e00ff */
[----:B---3--:R-:W-:-:S04]  /*0740*/  IMAD.MOV R5, RZ, RZ, -R3 ;  /* 0x000000ffff057224 */ /* 0x008fc800078e0a03 */
[----:B------:R-:W-:-:S04]  /*0750*/  IMAD R5, R5, R8, RZ ;  /* 0x0000000805057224 */ /* 0x000fc800078e02ff */
[----:B------:R-:W-:Y:S01]  /*0760*/  IMAD.HI.U32 R2, R3, R5, R2 ;  /* 0x0000000503027227 */ /* 0x000fe200078e0002 */
[----:B------:R-:W-:Y:S02]  /*0770*/  SHF.R.U32.HI R0, RZ, 0x6, R29 ;  /* 0x00000006ff007819 */ /* 0x000fe4000001161d */
[----:B------:R-:W-:Y:S01]  /*0780*/  LOP3.LUT R26, R7, 0x90, R4, 0x78, !PT ;  /* 0x00000090071a7812 */ /* 0x000fe200078e7804 */
[----:B-1----:R-:W-:Y:S01]  /*0790*/  IMAD.MOV R10, RZ, RZ, -R23 ;  /* 0x000000ffff0a7224 */ /* 0x002fe200078e0a17 */
[----:B------:R-:W-:Y:S02]  /*07a0*/  SGXT.U32 R0, R0, 0x1 ;  /* 0x000000010000781a */ /* 0x000fe40000000000 */
[----:B------:R-:W-:Y:S01]  /*07b0*/  LEA.HI R11, R6, R11, RZ, 0x6 ;  /* 0x0000000b060b7211 */ /* 0x000fe200078f30ff */
[----:B------:R-:W-:Y:S01]  /*07c0*/  IMAD.MOV.U32 R6, RZ, RZ, R10 ;  /* 0x000000ffff067224 */ /* 0x000fe200078e000a */
[----:B------:R-:W-:Y:S01]  /*07d0*/  LOP3.LUT R0, R20, R0, RZ, 0xfc, !PT ;  /* 0x0000000014007212 */ /* 0x000fe200078efcff */
[----:B------:R-:W-:-:S02]  /*07e0*/  IMAD.MOV.U32 R22, RZ, RZ, RZ ;  /* 0x000000ffff167224 */ /* 0x000fc400078e00ff */
[----:B------:R-:W-:Y:S01]  /*07f0*/  IMAD R7, R6, R9, RZ ;  /* 0x0000000906077224 */ /* 0x000fe200078e02ff */
[----:B------:R-:W-:-:S03]  /*0800*/  LOP3.LUT R15, R0, 0xa, RZ, 0xfc, !PT ;  /* 0x0000000a000f7812 */ /* 0x000fc600078efcff */
[----:B------:R-:W-:Y:S01]  /*0810*/  IMAD.HI.U32 R22, R23, R7, R22 ;  /* 0x0000000717167227 */ /* 0x000fe200078e0016 */
[----:B------:R-:W-:Y:S02]  /*0820*/  IABS R12, R15 ;  /* 0x0000000f000c7213 */ /* 0x000fe40000000000 */
[C---:B------:R-:W-:Y:S02]  /*0830*/  LOP3.LUT R18, R0.reuse, 0xc, RZ, 0xfc, !PT ;  /* 0x0000000c00127812 */ /* 0x040fe400078efcff */
[----:B------:R-:W-:Y:S01]  /*0840*/  LOP3.LUT R19, R0, 0xe, RZ, 0xfc, !PT ;  /* 0x0000000e00137812 */ /* 0x000fe200078efcff */
[----:B------:R-:W-:Y:S01]  /*0850*/  IMAD.HI.U32 R10, R22, R12, RZ ;  /* 0x0000000c160a7227 */ /* 0x000fe200078e00ff */
[----:B------:R-:W-:Y:S02]  /*0860*/  IABS R16, R18 ;  /* 0x0000001200107213 */ /* 0x000fe40000000000 */
[----:B------:R-:W-:Y:S01]  /*0870*/  IABS R14, R19 ;  /* 0x00000013000e7213 */ /* 0x000fe20000000000 */
[----:B------:R-:W-:-:S02]  /*0880*/  IMAD.MOV R10, RZ, RZ, -R10 ;  /* 0x000000ffff0a7224 */ /* 0x000fc400078e0a0a */
[----:B------:R-:W-:Y:S01]  /*0890*/  IMAD.HI.U32 R7, R22, R16, RZ ;  /* 0x0000001016077227 */ /* 0x000fe200078e00ff */
[----:B----4-:R-:W-:Y:S02]  /*08a0*/  IABS R5, R28 ;  /* 0x0000001c00057213 */ /* 0x010fe40000000000 */
[----:B------:R-:W-:Y:S02]  /*08b0*/  ISETP.GE.AND P4, PT, R28, RZ, PT ;  /* 0x000000ff1c00720c */ /* 0x000fe40003f86270 */
[----:B------:R-:W3:Y:S01]  /*08c0*/  LDL.LU R28, [R1+0x6c4] ;  /* 0x0006c400011c7983 */ /* 0x000ee20000300800 */
[----:B--2---:R-:W-:Y:S01]  /*08d0*/  IABS R3, R27 ;  /* 0x0000001b00037213 */ /* 0x004fe20000000000 */
[----:B------:R-:W-:-:S04]  /*08e0*/  IMAD.HI.U32 R4, R2, R5, RZ ;  /* 0x0000000502047227 */ /* 0x000fc800078e00ff */
[----:B------:R-:W-:-:S04]  /*08f0*/  IMAD.HI.U32 R2, R2, R3, RZ ;  /* 0x0000000302027227 */ /* 0x000fc800078e00ff */
[----:B------:R-:W-:Y:S02]  /*0900*/  IMAD.MOV R4, RZ, RZ, -R4 ;  /* 0x000000ffff047224 */ /* 0x000fe400078e0a04 */
[----:B------:R-:W-:Y:S02]  /*0910*/  IMAD.MOV R2, RZ, RZ, -R2 ;  /* 0x000000ffff027224 */ /* 0x000fe400078e0a02 */
[C---:B------:R-:W-:Y:S02]  /*0920*/  IMAD R20, R8.reuse, R4, R5 ;  /* 0x0000000408147224 */ /* 0x040fe400078e0205 */
[----:B------:R-:W-:-:S03]  /*0930*/  IMAD R4, R8, R2, R3 ;  /* 0x0000000208047224 */ /* 0x000fc600078e0203 */
[C---:B------:R-:W-:Y:S02]  /*0940*/  ISETP.GT.U32.AND P0, PT, R8.reuse, R20, PT ;  /* 0x000000140800720c */ /* 0x040fe40003f04070 */
[----:B------:R-:W-:Y:S01]  /*0950*/  ISETP.GT.U32.AND P1, PT, R8, R4, PT ;  /* 0x000000040800720c */ /* 0x000fe20003f24070 */
[----:B------:R-:W-:Y:S01]  /*0960*/  IMAD R12, R9, R10, R12 ;  /* 0x0000000a090c7224 */ /* 0x000fe200078e020c */
[----:B------:R-:W-:Y:S01]  /*0970*/  LOP3.LUT R10, R0, 0x2, RZ, 0xfc, !PT ;  /* 0x00000002000a7812 */ /* 0x000fe200078efcff */
[----:B------:R-:W-:Y:S01]  /*0980*/  IMAD.HI.U32 R6, R22, R14, RZ ;  /* 0x0000000e16067227 */ /* 0x000fe200078e00ff */
[----:B------:R-:W-:-:S03]  /*0990*/  LOP3.LUT R17, R0, 0x8, RZ, 0xfc, !PT ;  /* 0x0000000800117812 */ /* 0x000fc600078efcff */
[----:B------:R-:W-:-:S04]  /*09a0*/  IMAD.MOV R7, RZ, RZ, -R7 ;  /* 0x000000ffff077224 */ /* 0x000fc800078e0a07 */
[--C-:B------:R-:W-:Y:S02]  /*09b0*/  @!P0 IMAD.IADD R20, R20, 0x1, -R8.reuse ;  /* 0x0000000114148824 */ /* 0x100fe400078e0a08 */
[----:B------:R-:W-:Y:S01]  /*09c0*/  @!P1 IMAD.IADD R4, R4, 0x1, -R8 ;  /* 0x0000000104049824 */ /* 0x000fe200078e0a08 */
[----:B------:R-:W-:Y:S02]  /*09d0*/  LOP3.LUT R13, R0, 0x4, RZ, 0xfc, !PT ;  /* 0x00000004000d7812 */ /* 0x000fe400078efcff */
[C---:B------:R-:W-:Y:S01]  /*09e0*/  ISETP.GT.U32.AND P0, PT, R8.reuse, R20, PT ;  /* 0x000000140800720c */ /* 0x040fe20003f04070 */
[----:B------:R-:W-:Y:S01]  /*09f0*/  IMAD.MOV R6, RZ, RZ, -R6 ;  /* 0x000000ffff067224 */ /* 0x000fe200078e0a06 */
[----:B------:R-:W-:Y:S01]  /*0a00*/  ISETP.GT.U32.AND P3, PT, R8, R4, PT ;  /* 0x000000040800720c */ /* 0x000fe20003f64070 */
[----:B------:R-:W-:Y:S01]  /*0a10*/  IMAD R16, R9, R7, R16 ;  /* 0x0000000709107224 */ /* 0x000fe200078e0210 */
[----:B------:R-:W-:Y:S02]  /*0a20*/  IABS R2, R10 ;  /* 0x0000000a00027213 */ /* 0x000fe40000000000 */
[----:B------:R-:W-:-:S02]  /*0a30*/  LOP3.LUT R3, R0, 0x6, RZ, 0xfc, !PT ;  /* 0x0000000600037812 */ /* 0x000fc400078efcff */
[----:B------:R-:W-:Y:S02]  /*0a40*/  IABS R7, R17 ;  /* 0x0000001100077213 */ /* 0x000fe40000000000 */
[----:B------:R-:W-:Y:S01]  /*0a50*/  IABS R5, R13 ;  /* 0x0000000d00057213 */ /* 0x000fe20000000000 */
[----:B------:R-:W-:Y:S01]  /*0a60*/  IMAD R14, R9, R6, R14 ;  /* 0x00000006090e7224 */ /* 0x000fe200078e020e */
[----:B------:R-:W-:Y:S01]  /*0a70*/  IABS R6, R3 ;  /* 0x0000000300067213 */ /* 0x000fe20000000000 */
[----:B------:R-:W-:Y:S01]  /*0a80*/  IMAD.HI.U32 R21, R22, R2, RZ ;  /* 0x0000000216157227 */ /* 0x000fe200078e00ff */
[----:B------:R-:W-:-:S03]  /*0a90*/  ISETP.GE.AND P1, PT, R27, RZ, PT ;  /* 0x000000ff1b00720c */ /* 0x000fc60003f26270 */
[----:B------:R-:W-:-:S04]  /*0aa0*/  IMAD.HI.U32 R25, R22, R7, RZ ;  /* 0x0000000716197227 */ /* 0x000fc800078e00ff */
[----:B------:R-:W-:-:S04]  /*0ab0*/  IMAD.HI.U32 R23, R22, R5, RZ ;  /* 0x0000000516177227 */ /* 0x000fc800078e00ff */
[--C-:B------:R-:W-:Y:S02]  /*0ac0*/  @!P0 IMAD.IADD R20, R20, 0x1, -R8.reuse ;  /* 0x0000000114148824 */ /* 0x100fe400078e0a08 */
[----:B------:R-:W-:Y:S01]  /*0ad0*/  @!P3 IMAD.IADD R4, R4, 0x1, -R8 ;  /* 0x000000010404b824 */ /* 0x000fe200078e0a08 */
[C---:B------:R-:W-:Y:S01]  /*0ae0*/  ISETP.GT.U32.AND P6, PT, R9.reuse, R14, PT ;  /* 0x0000000e0900720c */ /* 0x040fe20003fc4070 */
[----:B------:R-:W-:Y:S01]  /*0af0*/  IMAD.MOV R21, RZ, RZ, -R21 ;  /* 0x000000ffff157224 */ /* 0x000fe200078e0a15 */
[----:B------:R-:W-:Y:S01]  /*0b00*/  ISETP.GT.U32.AND P5, PT, R9, R16, PT ;  /* 0x000000100900720c */ /* 0x000fe20003fa4070 */
[----:B------:R-:W-:Y:S01]  /*0b10*/  IMAD.HI.U32 R24, R22, R6, RZ ;  /* 0x0000000616187227 */ /* 0x000fe200078e00ff */
[----:B------:R-:W-:Y:S01]  /*0b20*/  ISETP.GE.AND P2, PT, R0, RZ, PT ;  /* 0x000000ff0000720c */ /* 0x000fe20003f46270 */
[----:B------:R-:W2:Y:S02]  /*0b30*/  LDL.LU R27, [R1+0x6c0] ;  /* 0x0006c000011b7983 */ /* 0x000ea40000300800 */
[----:B------:R-:W-:-:S02]  /*0b40*/  IMAD.MOV R25, RZ, RZ, -R25 ;  /* 0x000000ffff197224 */ /* 0x000fc400078e0a19 */
[----:B------:R-:W-:Y:S02]  /*0b50*/  IMAD.MOV R23, RZ, RZ, -R23 ;  /* 0x000000ffff177224 */ /* 0x000fe400078e0a17 */
[C---:B------:R-:W-:Y:S02]  /*0b60*/  IMAD R2, R9.reuse, R21, R2 ;  /* 0x0000001509027224 */ /* 0x040fe400078e0202 */
[----:B------:R-:W-:Y:S02]  /*0b70*/  IMAD.MOV R24, RZ, RZ, -R24 ;  /* 0x000000ffff187224 */ /* 0x000fe400078e0a18 */
[C---:B------:R-:W-:Y:S02]  /*0b80*/  IMAD R7, R9.reuse, R25, R7 ;  /* 0x0000001909077224 */ /* 0x040fe400078e0207 */
[----:B------:R-:W-:Y:S02]  /*0b90*/  IMAD.MOV.U32 R21, RZ, RZ, R20 ;  /* 0x000000ffff157224 */ /* 0x000fe400078e0014 */
[----:B------:R-:W-:-:S02]  /*0ba0*/  IMAD R5, R9, R23, R5 ;  /* 0x0000001709057224 */ /* 0x000fc400078e0205 */
[----:B------:R-:W-:Y:S02]  /*0bb0*/  IMAD.MOV.U32 R23, RZ, RZ, R4 ;  /* 0x000000ffff177224 */ /* 0x000fe400078e0004 */
[C---:B------:R-:W-:Y:S02]  /*0bc0*/  IMAD R6, R9.reuse, R24, R6 ;  /* 0x0000001809067224 */ /* 0x040fe400078e0206 */
[----:B------:R-:W-:Y:S01]  /*0bd0*/  @!P4 IMAD.MOV R21, RZ, RZ, -R21 ;  /* 0x000000ffff15c224 */ /* 0x000fe200078e0a15 */
[C---:B------:R-:W-:Y:S01]  /*0be0*/  ISETP.GT.U32.AND P4, PT, R9.reuse, R7, PT ;  /* 0x000000070900720c */ /* 0x040fe20003f84070 */
[----:B------:R-:W-:Y:S01]  /*0bf0*/  @!P1 IMAD.MOV R23, RZ, RZ, -R23 ;  /* 0x000000ffff179224 */ /* 0x000fe200078e0a17 */
[----:B------:R-:W-:Y:S02]  /*0c00*/  ISETP.NE.AND P0, PT, RZ, c[0x0][0x178], PT ;  /* 0x00005e00ff007a0c */ /* 0x000fe40003f05270 */
[----:B------:R-:W-:Y:S02]  /*0c10*/  LOP3.LUT R8, RZ, c[0x0][0x178], RZ, 0x33, !PT ;  /* 0x00005e00ff087a12 */ /* 0x000fe400078e33ff */
[----:B------:R-:W-:-:S02]  /*0c20*/  ISETP.GT.U32.AND P3, PT, R9, R12, PT ;  /* 0x0000000c0900720c */ /* 0x000fc40003f64070 */
[----:B------:R-:W-:Y:S02]  /*0c30*/  IABS R0, R0 ;  /* 0x0000000000007213 */ /* 0x000fe40000000000 */
[C---:B------:R-:W-:Y:S02]  /*0c40*/  ISETP.GT.U32.AND P1, PT, R9.reuse, R6, PT ;  /* 0x000000060900720c */ /* 0x040fe40003f24070 */
[C---:B------:R-:W-:Y:S02]  /*0c50*/  SEL R4, R8.reuse, R21, !P0 ;  /* 0x0000001508047207 */ /* 0x040fe40004000000 */
[----:B------:R-:W-:Y:S02]  /*0c60*/  SEL R8, R8, R23, !P0 ;  /* 0x0000001708087207 */ /* 0x000fe40004000000 */
[----:B------:R-:W-:Y:S01]  /*0c70*/  ISETP.GT.U32.AND P0, PT, R9, R5, PT ;  /* 0x000000050900720c */ /* 0x000fe20003f04070 */
[----:B------:R-:W-:-:S04]  /*0c80*/  IMAD.HI.U32 R22, R22, R0, RZ ;  /* 0x0000000016167227 */ /* 0x000fc800078e00ff */
[--C-:B------:R-:W-:Y:S02]  /*0c90*/  @!P6 IMAD.IADD R14, R14, 0x1, -R9.reuse ;  /* 0x000000010e0ee824 */ /* 0x100fe400078e0a09 */
[--C-:B------:R-:W-:Y:S01]  /*0ca0*/  @!P5 IMAD.IADD R16, R16, 0x1, -R9.reuse ;  /* 0x000000011010d824 */ /* 0x100fe200078e0a09 */
[----:B------:R-:W-:Y:S01]  /*0cb0*/  ISETP.GT.U32.AND P6, PT, R9, R2, PT ;  /* 0x000000020900720c */ /* 0x000fe20003fc4070 */
[----:B------:R-:W-:Y:S02]  /*0cc0*/  IMAD.MOV R22, RZ, RZ, -R22 ;  /* 0x000000ffff167224 */ /* 0x000fe400078e0a16 */
[--C-:B------:R-:W-:Y:S01]  /*0cd0*/  @!P4 IMAD.IADD R7, R7, 0x1, -R9.reuse ;  /* 0x000000010707c824 */ /* 0x100fe200078e0a09 */
[C---:B------:R-:W-:Y:S01]  /*0ce0*/  ISETP.GT.U32.AND P4, PT, R9.reuse, R14, PT ;  /* 0x0000000e0900720c */ /* 0x040fe20003f84070 */
[----:B------:R-:W-:Y:S01]  /*0cf0*/  @!P3 IMAD.IADD R12, R12, 0x1, -R9 ;  /* 0x000000010c0cb824 */ /* 0x000fe200078e0a09 */
[C---:B------:R-:W-:Y:S01]  /*0d00*/  ISETP.GT.U32.AND P3, PT, R9.reuse, R16, PT ;  /* 0x000000100900720c */ /* 0x040fe20003f64070 */
[----:B------:R-:W-:-:S02]  /*0d10*/  IMAD R0, R9, R22, R0 ;  /* 0x0000001609007224 */ /* 0x000fc400078e0200 */
[--C-:B------:R-:W-:Y:S01]  /*0d20*/  @!P1 IMAD.IADD R6, R6, 0x1, -R9.reuse ;  /* 0x0000000106069824 */ /* 0x100fe200078e0a09 */
[----:B------:R-:W-:Y:S01]  /*0d30*/  ISETP.GE.AND P1, PT, R19, RZ, PT ;  /* 0x000000ff1300720c */ /* 0x000fe20003f26270 */
[--C-:B------:R-:W-:Y:S01]  /*0d40*/  @!P0 IMAD.IADD R5, R5, 0x1, -R9.reuse ;  /* 0x0000000105058824 */ /* 0x100fe200078e0a09 */
[C---:B------:R-:W-:Y:S02]  /*0d50*/  ISETP.GT.U32.AND P0, PT, R9.reuse, R12, PT ;  /* 0x0000000c0900720c */ /* 0x040fe40003f04070 */
[C---:B------:R-:W-:Y:S01]  /*0d60*/  ISETP.GT.U32.AND P5, PT, R9.reuse, R0, PT ;  /* 0x000000000900720c */ /* 0x040fe20003fa4070 */
[--C-:B------:R-:W-:Y:S02]  /*0d70*/  @!P6 IMAD.IADD R2, R2, 0x1, -R9.reuse ;  /* 0x000000010202e824 */ /* 0x100fe400078e0a09 */
[--C-:B------:R-:W-:Y:S01]  /*0d80*/  @!P4 IMAD.IADD R14, R14, 0x1, -R9.reuse ;  /* 0x000000010e0ec824 */ /* 0x100fe200078e0a09 */
[----:B------:R-:W-:Y:S01]  /*0d90*/  ISETP.GT.U32.AND P4, PT, R9, R7, PT ;  /* 0x000000070900720c */ /* 0x000fe20003f84070 */
[----:B------:R-:W-:Y:S01]  /*0da0*/  @!P3 IMAD.IADD R16, R16, 0x1, -R9 ;  /* 0x000000011010b824 */ /* 0x000fe200078e0a09 */
[----:B------:R-:W-:-:S02]  /*0db0*/  ISETP.GE.AND P6, PT, R18, RZ, PT ;  /* 0x000000ff1200720c */ /* 0x000fc40003fc6270 */
[C---:B------:R-:W-:Y:S01]  /*0dc0*/  ISETP.GT.U32.AND P3, PT, R9.reuse, R6, PT ;  /* 0x000000060900720c */ /* 0x040fe20003f64070 */
[----:B------:R-:W-:Y:S01]  /*0dd0*/  @!P1 IMAD.MOV R14, RZ, RZ, -R14 ;  /* 0x000000ffff0e9224 */ /* 0x000fe200078e0a0e */
[C---:B------:R-:W-:Y:S01]  /*0de0*/  ISETP.GT.U32.AND P1, PT, R9.reuse, R2, PT ;  /* 0x000000020900720c */ /* 0x040fe20003f24070 */
[--C-:B------:R-:W-:Y:S01]  /*0df0*/  @!P0 IMAD.IADD R12, R12, 0x1, -R9.reuse ;  /* 0x000000010c0c8824 */ /* 0x100fe200078e0a09 */
[----:B------:R-:W-:Y:S01]  /*0e00*/  ISETP.GT.U32.AND P0, PT, R9, R5, PT ;  /* 0x000000050900720c */ /* 0x000fe20003f04070 */
[----:B------:R-:W-:-:S05]  /*0e10*/  @!P5 IMAD.IADD R0, R0, 0x1, -R9 ;  /* 0x000000010000d824 */ /* 0x000fca00078e0a09 */
[----:B------:R-:W-:Y:S01]  /*0e20*/  ISETP.GT.U32.AND P5, PT, R9, R0, PT ;  /* 0x000000000900720c */ /* 0x000fe20003fa4070 */
[--C-:B------:R-:W-:Y:S01]  /*0e30*/  @!P4 IMAD.IADD R7, R7, 0x1, -R9.reuse ;  /* 0x000000010707c824 */ /* 0x100fe200078e0a09 */
[----:B------:R-:W-:Y:S01]  /*0e40*/  ISETP.GE.AND P4, PT, R17, RZ, PT ;  /* 0x000000ff1100720c */ /* 0x000fe20003f86270 */
[----:B------:R-:W-:Y:S01]  /*0e50*/  @!P6 IMAD.MOV R16, RZ, RZ, -R16 ;  /* 0x000000ffff10e224 */ /* 0x000fe200078e0a10 */
[----:B------:R-:W-:Y:S01]  /*0e60*/  ISETP.GE.AND P6, PT, R15, RZ, PT ;  /* 0x000000ff0f00720c */ /* 0x000fe20003fc6270 */
[--C-:B------:R-:W-:Y:S01]  /*0e70*/  @!P3 IMAD.IADD R6, R6, 0x1, -R9.reuse ;  /* 0x000000010606b824 */ /* 0x100fe200078e0a09 */
[----:B------:R-:W-:Y:S01]  /*0e80*/  ISETP.GE.AND P3, PT, R3, RZ, PT ;  /* 0x000000ff0300720c */ /* 0x000fe20003f66270 */
[--C-:B------:R-:W-:Y:S01]  /*0e90*/  @!P1 IMAD.IADD R2, R2, 0x1, -R9.reuse ;  /* 0x0000000102029824 */ /* 0x100fe200078e0a09 */
[----:B------:R-:W-:Y:S01]  /*0ea0*/  ISETP.GE.AND P1, PT, R10, RZ, PT ;  /* 0x000000ff0a00720c */ /* 0x000fe20003f26270 */
[----:B------:R-:W-:Y:S01]  /*0eb0*/  @!P0 IMAD.IADD R5, R5, 0x1, -R9 ;  /* 0x0000000105058824 */ /* 0x000fe200078e0a09 */
[----:B------:R-:W-:-:S02]  /*0ec0*/  LOP3.LUT R20, R29, 0x7, RZ, 0xc0, !PT ;  /* 0x000000071d147812 */ /* 0x000fc400078ec0ff */
[----:B------:R-:W-:Y:S01]  /*0ed0*/  ISETP.GE.AND P0, PT, R13, RZ, PT ;  /* 0x000000ff0d00720c */ /* 0x000fe20003f06270 */
[C---:B------:R-:W-:Y:S02]  /*0ee0*/  IMAD.SHL.U32 R21, R29.reuse, 0x2, RZ ;  /* 0x000000021d157824 */ /* 0x040fe400078e00ff */
[----:B------:R-:W-:Y:S01]  /*0ef0*/  IMAD R22, R20, 0x90, RZ ;  /* 0x0000009014167824 */ /* 0x000fe200078e02ff */
[----:B------:R-:W-:Y:S01]  /*0f00*/  LOP3.LUT R15, RZ, c[0x0][0x17c], RZ, 0x33, !PT ;  /* 0x00005f00ff0f7a12 */ /* 0x000fe200078e33ff */
[----:B------:R-:W-:Y:S01]  /*0f10*/  @!P5 IMAD.IADD R0, R0, 0x1, -R9 ;  /* 0x000000010000d824 */ /* 0x000fe200078e0a09 */
[----:B------:R-:W-:Y:S01]  /*0f20*/  ISETP.NE.AND P5, PT, RZ, c[0x0][0x17c], PT ;  /* 0x00005f00ff007a0c */ /* 0x000fe20003fa5270 */
[----:B------:R-:W-:Y:S01]  /*0f30*/  IMAD.SHL.U32 R18, R29, 0x100, RZ ;  /* 0x000001001d127824 */ /* 0x000fe200078e00ff */
[----:B------:R-:W-:Y:S01]  /*0f40*/  LOP3.LUT R24, R22, 0x30, R21, 0x78, !PT ;  /* 0x0000003016187812 */ /* 0x000fe200078e7815 */
[----:B------:R-:W-:Y:S01]  /*0f50*/  @!P4 IMAD.MOV R7, RZ, RZ, -R7 ;  /* 0x000000ffff07c224 */ /* 0x000fe200078e0a07 */
[----:B------:R-:W-:Y:S01]  /*0f60*/  LOP3.LUT R21, R21, 0x10, RZ, 0xc0, !PT ;  /* 0x0000001015157812 */ /* 0x000fe200078ec0ff */
[----:B------:R-:W-:Y:S01]  /*0f70*/  @!P6 IMAD.MOV R12, RZ, RZ, -R12 ;  /* 0x000000ffff0ce224 */ /* 0x000fe200078e0a0c */
[----:B------:R-:W-:Y:S01]  /*0f80*/  SEL R14, R15, R14, !P5 ;  /* 0x0000000e0f0e7207 */ /* 0x000fe20006800000 */
[----:B------:R-:W-:-:S02]  /*0f90*/  @!P3 IMAD.MOV R6, RZ, RZ, -R6 ;  /* 0x000000ffff06b224 */ /* 0x000fc400078e0a06 */
[----:B------:R-:W-:Y:S01]  /*0fa0*/  @!P1 IMAD.MOV R2, RZ, RZ, -R2 ;  /* 0x000000ffff029224 */ /* 0x000fe200078e0a02 */
[----:B------:R0:W-:Y:S01]  /*0fb0*/  STL [R1+0x6ac], R18 ;  /* 0x0006ac1201007387 */ /* 0x0001e20000100800 */
[----:B------:R-:W-:Y:S01]  /*0fc0*/  @!P2 IMAD.MOV R0, RZ, RZ, -R0 ;  /* 0x000000ffff00a224 */ /* 0x000fe200078e0a00 */
[----:B------:R-:W-:Y:S01]  /*0fd0*/  LOP3.LUT R3, R18, 0x1000, RZ, 0xc0, !PT ;  /* 0x0000100012037812 */ /* 0x000fe200078ec0ff */
[----:B------:R-:W-:Y:S01]  /*0fe0*/  IMAD R20, R20, 0x210, RZ ;  /* 0x0000021014147824 */ /* 0x000fe200078e02ff */
[----:B------:R-:W-:Y:S01]  /*0ff0*/  LOP3.LUT R21, R21, 0x60, R29, 0xf8, !PT ;  /* 0x0000006015157812 */ /* 0x000fe200078ef81d */
[----:B------:R-:W-:Y:S01]  /*1000*/  @!P0 IMAD.MOV R5, RZ, RZ, -R5 ;  /* 0x000000ffff058224 */ /* 0x000fe200078e0a05 */
[C---:B------:R-:W-:Y:S01]  /*1010*/  SEL R19, R15.reuse, R16, !P5 ;  /* 0x000000100f137207 */ /* 0x040fe20006800000 */
[----:B------:R-:W-:Y:S01]  /*1020*/  IMAD R16, R14, c[0x0][0x190], RZ ;  /* 0x000064000e107a24 */ /* 0x000fe200078e02ff */
[C---:B------:R-:W-:Y:S02]  /*1030*/  SEL R12, R15.reuse, R12, !P5 ;  /* 0x0000000c0f0c7207 */ /* 0x040fe40006800000 */
[----:B0-----:R-:W-:-:S02]  /*1040*/  SEL R18, R15, R7, !P5 ;  /* 0x000000070f127207 */ /* 0x001fc40006800000 */
[C---:B------:R-:W-:Y:S02]  /*1050*/  SEL R7, R15.reuse, R6, !P5 ;  /* 0x000000060f077207 */ /* 0x040fe40006800000 */
[C---:B------:R-:W-:Y:S02]  /*1060*/  SEL R6, R15.reuse, R2, !P5 ;  /* 0x000000020f067207 */ /* 0x040fe40006800000 */
[----:B------:R-:W-:Y:S01]  /*1070*/  SEL R2, R15, R0, !P5 ;  /* 0x000000000f027207 */ /* 0x000fe20006800000 */
[----:B------:R-:W-:Y:S01]  /*1080*/  IMAD R14, R19, c[0x0][0x190], RZ ;  /* 0x00006400130e7a24 */ /* 0x000fe200078e02ff */
[----:B------:R-:W-:Y:S01]  /*1090*/  LOP3.LUT R20, R20, R21, RZ, 0x3c, !PT ;  /* 0x0000001514147212 */ /* 0x000fe200078e3cff */
[----:B------:R-:W-:Y:S01]  /*10a0*/  IMAD R12, R12, c[0x0][0x190], RZ ;  /* 0x000064000c0c7a24 */ /* 0x000fe200078e02ff */
[----:B------:R-:W-:Y:S01]  /*10b0*/  SEL R5, R15, R5, !P5 ;  /* 0x000000050f057207 */ /* 0x000fe20006800000 */
[----:B------:R-:W-:Y:S02]  /*10c0*/  IMAD R7, R7, c[0x0][0x190], RZ ;  /* 0x0000640007077a24 */ /* 0x000fe400078e02ff */
[----:B------:R-:W-:-:S02]  /*10d0*/  IMAD.IADD R3, R3, 0x1, R20 ;  /* 0x0000000103037824 */ /* 0x000fc400078e0214 */
[----:B------:R-:W-:Y:S02]  /*10e0*/  IMAD R5, R5, c[0x0][0x190], RZ ;  /* 0x0000640005057a24 */ /* 0x000fe400078e02ff */
[----:B------:R-:W-:Y:S02]  /*10f0*/  IMAD R6, R6, c[0x0][0x190], RZ ;  /* 0x0000640006067a24 */ /* 0x000fe400078e02ff */
[----:B------:R-:W-:Y:S02]  /*1100*/  IMAD R8, R8, c[0x0][0x184], RZ ;  /* 0x0000610008087a24 */ /* 0x000fe400078e02ff */
[----:B------:R-:W-:Y:S02]  /*1110*/  IMAD R2, R2, c[0x0][0x190], RZ ;  /* 0x0000640002027a24 */ /* 0x000fe400078e02ff */
[----:B------:R-:W-:Y:S02]  /*1120*/  IMAD R4, R4, c[0x0][0x184], RZ ;  /* 0x0000610004047a24 */ /* 0x000fe400078e02ff */
[----:B------:R-:W-:-:S04]  /*1130*/  IMAD.MOV.U32 R10, RZ, RZ, c[0x0][0x188] ;  /* 0x00006200ff0a7624 */ /* 0x000fc800078e00ff */
[C---:B------:R-:W-:Y:S02]  /*1140*/  IMAD R15, R10.reuse, 0x3f, RZ ;  /* 0x0000003f0a0f7824 */ /* 0x040fe400078e02ff */
[----:B------:R-:W-:Y:S02]  /*1150*/  IMAD R17, R10, 0x3e, RZ ;  /* 0x0000003e0a117824 */ /* 0x000fe400078e02ff */
[----:B---3--:R-:W-:-:S05]  /*1160*/  IMAD R9, R28, c[0x0][0x18c], RZ ;  /* 0x000063001c097a24 */ /* 0x008fca00078e02ff */
[----:B------:R-:W-:-:S04]  /*1170*/  LEA R13, P6, R9, c[0x0][0x168], 0x1 ;  /* 0x00005a00090d7a11 */ /* 0x000fc800078c08ff */
[----:B------:R-:W-:Y:S01]  /*1180*/  LEA.HI.X.SX32 R0, R9, c[0x0][0x16c], 0x1, P6 ;  /* 0x00005b0009007a11 */ /* 0x000fe200030f0eff */
[----:B------:R-:W-:Y:S01]  /*1190*/  IMAD R9, R18, c[0x0][0x190], RZ ;  /* 0x0000640012097a24 */ /* 0x000fe200078e02ff */
[-C--:B------:R-:W-:Y:S02]  /*11a0*/  LEA R18, P5, R16, R13.reuse, 0x1 ;  /* 0x0000000d10127211 */ /* 0x080fe400078a08ff */
[-C--:B------:R-:W-:Y:S02]  /*11b0*/  LEA R20, P6, R14, R13.reuse, 0x1 ;  /* 0x0000000d0e147211 */ /* 0x080fe400078c08ff */
[----:B------:R-:W-:Y:S01]  /*11c0*/  LEA R19, P0, R12, R13, 0x1 ;  /* 0x0000000d0c137211 */ /* 0x000fe200078008ff */
[----:B------:R0:W-:Y:S01]  /*11d0*/  STL [R1+0x250], R18 ;  /* 0x0002501201007387 */ /* 0x0001e20000100800 */
[----:B------:R-:W-:-:S03]  /*11e0*/  LEA.HI.X.SX32 R16, R16, R0, 0x1, P5 ;  /* 0x0000000010107211 */ /* 0x000fc600028f0eff */
[----:B------:R1:W-:Y:S01]  /*11f0*/  STL [R1+0x258], R20 ;  /* 0x0002581401007387 */ /* 0x0003e20000100800 */
[----:B0-----:R-:W-:-:S03]  /*1200*/  LEA R18, P1, R9, R13, 0x1 ;  /* 0x0000000d09127211 */ /* 0x001fc600078208ff */
[----:B------:R0:W-:Y:S01]  /*1210*/  STL [R1+0x260], R19 ;  /* 0x0002601301007387 */ /* 0x0001e20000100800 */
[----:B-1----:R-:W-:-:S03]  /*1220*/  LEA R20, P2, R7, R13, 0x1 ;  /* 0x0000000d07147211 */ /* 0x002fc600078408ff */
[----:B------:R1:W-:Y:S01]  /*1230*/  STL [R1+0x63c], R18 ;  /* 0x00063c1201007387 */ /* 0x0003e20000100800 */
[----:B------:R-:W-:Y:S02]  /*1240*/  LEA R28, P5, R8, c[0x0][0x160], 0x1 ;  /* 0x00005800081c7a11 */ /* 0x000fe400078a08ff */
[----:B------:R-:W-:Y:S02]  /*1250*/  LEA.HI.X.SX32 R14, R14, R0, 0x1, P6 ;  /* 0x000000000e0e7211 */ /* 0x000fe400030f0eff */
[-C--:B0-----:R-:W-:Y:S01]  /*1260*/  LEA R19, P3, R5, R13.reuse, 0x1 ;  /* 0x0000000d05137211 */ /* 0x081fe200078608ff */
[----:B------:R-:W-:Y:S01]  /*1270*/  STL [R1+0x65c], R20 ;  /* 0x00065c1401007387 */ /* 0x000fe20000100800 */
[----:B-1----:R-:W-:-:S03]  /*1280*/  LEA R18, P4, R6, R13, 0x1 ;  /* 0x0000000d06127211 */ /* 0x002fc600078808ff */
[----:B------:R-:W-:Y:S01]  /*1290*/  STL [R1+0x664], R19 ;  /* 0x0006641301007387 */ /* 0x000fe20000100800 */
[----:B------:R-:W-:Y:S02]  /*12a0*/  LEA R13, P6, R2, R13, 0x1 ;  /* 0x0000000d020d7211 */ /* 0x000fe400078c08ff */
[-C--:B------:R-:W-:Y:S01]  /*12b0*/  LEA.HI.X.SX32 R12, R12, R0.reuse, 0x1, P0 ;  /* 0x000000000c0c7211 */ /* 0x080fe200000f0eff */
[----:B------:R0:W-:Y:S01]  /*12c0*/  STL [R1+0x66c], R18 ;  /* 0x00066c1201007387 */ /* 0x0001e20000100800 */
[----:B------:R-:W-:Y:S02]  /*12d0*/  LEA.HI.X.SX32 R29, R8, c[0x0][0x164], 0x1, P5 ;  /* 0x00005900081d7a11 */ /* 0x000fe400028f0eff */
[-C--:B------:R-:W-:Y:S01]  /*12e0*/  LEA.HI.X.SX32 R9, R9, R0.reuse, 0x1, P1 ;  /* 0x0000000009097211 */ /* 0x080fe200008f0eff */
[----:B------:R-:W-:Y:S01]  /*12f0*/  STL [R1+0x24c], R16 ;  /* 0x00024c1001007387 */ /* 0x000fe20000100800 */
[----:B------:R-:W-:-:S03]  /*1300*/  LEA.HI.X.SX32 R8, R7, R0, 0x1, P2 ;  /* 0x0000000007087211 */ /* 0x000fc600010f0eff */
[----:B------:R-:W-:Y:S01]  /*1310*/  STL [R1+0x254], R14 ;  /* 0x0002540e01007387 */ /* 0x000fe20000100800 */
[----:B0-----:R-:W-:-:S03]  /*1320*/  LEA R18, P0, R4, c[0x0][0x160], 0x1 ;  /* 0x0000580004127a11 */ /* 0x001fc600078008ff */
[----:B------:R-:W-:Y:S01]  /*1330*/  STL [R1+0x674], R13 ;  /* 0x0006740d01007387 */ /* 0x000fe20000100800 */
[----:B------:R-:W-:-:S03]  /*1340*/  LEA.HI.X.SX32 R7, R5, R0, 0x1, P3 ;  /* 0x0000000005077211 */ /* 0x000fc600018f0eff */
[----:B------:R-:W-:Y:S01]  /*1350*/  STL [R1+0x25c], R12 ;  /* 0x00025c0c01007387 */ /* 0x000fe20000100800 */
[----:B------:R-:W-:-:S03]  /*1360*/  LEA.HI.X.SX32 R19, R4, c[0x0][0x164], 0x1, P0 ;  /* 0x0000590004137a11 */ /* 0x000fc600000f0eff */
[----:B------:R-:W-:Y:S01]  /*1370*/  STL [R1+0x264], R9 ;  /* 0x0002640901007387 */ /* 0x000fe20000100800 */
[----:B------:R-:W-:-:S03]  /*1380*/  IMAD.WIDE R4, R15, 0x2, R28 ;  /* 0x000000020f047825 */ /* 0x000fc600078e021c */
[----:B------:R0:W-:Y:S04]  /*1390*/  STL [R1+0x658], R8 ;  /* 0x0006580801007387 */ /* 0x0001e80000100800 */
[----:B------:R1:W-:Y:S01]  /*13a0*/  STL [R1+0x660], R7 ;  /* 0x0006600701007387 */ /* 0x0003e20000100800 */
[-C--:B0-----:R-:W-:Y:S02]  /*13b0*/  LEA.HI.X.SX32 R8, R6, R0.reuse, 0x1, P4 ;  /* 0x0000000006087211 */ /* 0x081fe400020f0eff */
[----:B------:R-:W-:Y:S01]  /*13c0*/  LEA.HI.X.SX32 R0, R2, R0, 0x1, P6 ;  /* 0x0000000002007211 */ /* 0x000fe200030f0eff */
[----:B------:R-:W-:Y:S01]  /*13d0*/  STL.64 [R1+0xf0], R18 ;  /* 0x0000f01201007387 */ /* 0x000fe20000100a00 */
[----:B-1----:R-:W-:-:S03]  /*13e0*/  IMAD.WIDE R6, R15, 0x2, R18 ;  /* 0x000000020f067825 */ /* 0x002fc600078e0212 */
[----:B------:R0:W-:Y:S04]  /*13f0*/  STL [R1+0x668], R8 ;  /* 0x0006680801007387 */ /* 0x0001e80000100800 */
[----:B------:R-:W-:Y:S04]  /*1400*/  STL [R1+0x678], R4 ;  /* 0x0006780401007387 */ /* 0x000fe80000100800 */
[----:B------:R-:W-:Y:S04]  /*1410*/  STL [R1+0x670], R0 ;  /* 0x0006700001007387 */ /* 0x000fe80000100800 */
[----:B------:R1:W-:Y:S01]  /*1420*/  STL [R1+0x650], R5 ;  /* 0x0006500501007387 */ /* 0x0003e20000100800 */
[----:B0-----:R-:W-:-:S03]  /*1430*/  IMAD.WIDE R8, R17, 0x2, R18 ;  /* 0x0000000211087825 */ /* 0x001fc600078e0212 */
[----:B------:R0:W-:Y:S01]  /*1440*/  STL [R1+0x654], R6 ;  /* 0x0006540601007387 */ /* 0x0001e20000100800 */
[----:B-1----:R-:W-:-:S03]  /*1450*/  IMAD.WIDE R4, R17, 0x2, R28 ;  /* 0x0000000211047825 */ /* 0x002fc600078e021c */
[----:B------:R-:W-:Y:S01]  /*1460*/  STL [R1+0x648], R7 ;  /* 0x0006480701007387 */ /* 0x000fe20000100800 */
[----:B0-----:R-:W-:-:S03]  /*1470*/  IMAD R6, R10, 0x3d, RZ ;  /* 0x0000003d0a067824 */ /* 0x001fc600078e02ff */
[----:B------:R-:W-:Y:S04]  /*1480*/  STL [R1+0x64c], R4 ;  /* 0x00064c0401007387 */ /* 0x000fe80000100800 */
[----:B------:R0:W-:Y:S01]  /*1490*/  STL [R1+0x640], R5 ;  /* 0x0006400501007387 */ /* 0x0001e20000100800 */
[----:B------:R-:W-:-:S03]  /*14a0*/  IMAD R0, R10, 0x3c, RZ ;  /* 0x0000003c0a007824 */ /* 0x000fc600078e02ff */
[----:B------:R-:W-:Y:S01]  /*14b0*/  STL [R1+0x644], R8 ;  /* 0x0006440801007387 */ /* 0x000fe20000100800 */
[----:B0-----:R-:W-:-:S03]  /*14c0*/  IMAD.WIDE R4, R6, 0x2, R28 ;  /* 0x0000000206047825 */ /* 0x001fc600078e021c */
[----:B------:R0:W-:Y:S01]  /*14d0*/  STL [R1+0x61c], R9 ;  /* 0x00061c0901007387 */ /* 0x0001e20000100800 */
[----:B------:R-:W-:-:S03]  /*14e0*/  IMAD.WIDE R6, R6, 0x2, R18 ;  /* 0x0000000206067825 */ /* 0x000fc600078e0212 */
[----:B------:R-:W-:Y:S04]  /*14f0*/  STL [R1+0x638], R4 ;  /* 0x0006380401007387 */ /* 0x000fe80000100800 */
[----:B------:R1:W-:Y:S04]  /*1500*/  STL [R1+0x630], R5 ;  /* 0x0006300501007387 */ /* 0x0003e80000100800 */
[----:B------:R3:W-:Y:S01]  /*1510*/  STL [R1+0x634], R6 ;  /* 0x0006340601007387 */ /* 0x0007e20000100800 */
[----:B0-----:R-:W-:-:S04]  /*1520*/  IMAD.WIDE R8, R0, 0x2, R18 ;  /* 0x0000000200087825 */ /* 0x001fc800078e0212 */
[----:B-1----:R-:W-:Y:S01]  /*1530*/  IMAD.WIDE R4, R0, 0x2, R28 ;  /* 0x0000000200047825 */ /* 0x002fe200078e021c */
[----:B------:R-:W-:Y:S03]  /*1540*/  STL [R1+0x628], R7 ;  /* 0x0006280701007387 */ /* 0x000fe60000100800 */
[C---:B---3--:R-:W-:Y:S01]  /*1550*/  IMAD R6, R10.reuse, 0x3b, RZ ;  /* 0x0000003b0a067824 */ /* 0x048fe200078e02ff */
        /* <DEDUP_REMOVED lines=17> */
[----:B------:R1:W-:Y:S01]  /*1670*/  STL [R1+0x604], R8 ;  /* 0x0006040801007387 */ /* 0x0003e20000100800 */
[----:B0-----:R-:W-:-:S03]  /*1680*/  IMAD.WIDE R4, R6, 0x2, R28 ;  /* 0x0000000206047825 */ /* 0x001fc600078e021c */
[----:B------:R-:W-:Y:S01]  /*1690*/  STL [R1+0x268], R9 ;  /* 0x0002680901007387 */ /* 0x000fe20000100800 */
[----:B------:R-:W-:-:S03]  /*16a0*/  IMAD.WIDE R6, R6, 0x2, R18 ;  /* 0x0000000206067825 */ /* 0x000fc600078e0212 */
[----:B------:R-:W-:Y:S04]  /*16b0*/  STL [R1+0x5f8], R4 ;  /* 0x0005f80401007387 */ /* 0x000fe80000100800 */
[----:B------:R0:W-:Y:S01]  /*16c0*/  STL [R1+0x5f0], R5 ;  /* 0x0005f00501007387 */ /* 0x0001e20000100800 */
[----:B-1----:R-:W-:-:S03]  /*16d0*/  IMAD R8, R10, 0x37, RZ ;  /* 0x000000370a087824 */ /* 0x002fc600078e02ff */
[----:B------:R-:W-:Y:S01]  /*16e0*/  STL [R1+0x5f4], R6 ;  /* 0x0005f40601007387 */ /* 0x000fe20000100800 */
[----:B0-----:R-:W-:-:S03]  /*16f0*/  IMAD.WIDE R4, R0, 0x2, R28 ;  /* 0x0000000200047825 */ /* 0x001fc600078e021c */
[----:B------:R0:W-:Y:S04]  /*1700*/  STL [R1+0x5e8], R7 ;  /* 0x0005e80701007387 */ /* 0x0001e80000100800 */
[----:B------:R-:W-:Y:S04]  /*1710*/  STL [R1+0x5ec], R4 ;  /* 0x0005ec0401007387 */ /* 0x000fe80000100800 */
[----:B------:R1:W-:Y:S01]  /*1720*/  STL [R1+0x5e0], R5 ;  /* 0x0005e00501007387 */ /* 0x0003e20000100800 */
[----:B0-----:R-:W-:-:S04]  /*1730*/  IMAD.WIDE R6, R0, 0x2, R18 ;  /* 0x0000000200067825 */ /* 0x001fc800078e0212 */
[----:B------:R-:W-:Y:S01]  /*1740*/  IMAD R0, R10, 0x36, RZ ;  /* 0x000000360a007824 */ /* 0x000fe200078e02ff */
[----:B------:R-:W-:Y:S01]  /*1750*/  STL [R1+0x5e4], R6 ;  /* 0x0005e40601007387 */ /* 0x000fe20000100800 */
[----:B-1----:R-:W-:-:S03]  /*1760*/  IMAD.WIDE R4, R8, 0x2, R28 ;  /* 0x0000000208047825 */ /* 0x002fc600078e021c */
        /* <DEDUP_REMOVED lines=151> */
[----:B------:R-:W-:-:S03]  /*20e0*/  IMAD.SHL.U32 R0, R10, 0x20, RZ ;  /* 0x000000200a007824 */ /* 0x000fc600078e00ff */
        /* <DEDUP_REMOVED lines=215> */
[----:B------:R1:W-:Y:S01]  /*2e60*/  STL [R1+0x5ac], R5 ;  /* 0x0005ac0501007387 */ /* 0x0003e20000100800 */
[----:B0-----:R-:W-:-:S03]  /*2e70*/  IMAD.WIDE R6, R0, 0x2, R18 ;  /* 0x0000000200067825 */ /* 0x001fc600078e0212 */
[----:B------:R-:W-:Y:S01]  /*2e80*/  STL [R1+0x5b8], R8 ;  /* 0x0005b80801007387 */ /* 0x000fe20000100800 */
[----:B-1----:R-:W-:-:S03]  /*2e90*/  IMAD.WIDE R4, R0, 0x2, R28 ;  /* 0x0000000200047825 */ /* 0x002fc600078e021c */
[----:B------:R0:W-:Y:S04]  /*2ea0*/  STL [R1+0x5b4], R9 ;  /* 0x0005b40901007387 */ /* 0x0001e80000100800 */
[----:B------:R-:W-:Y:S04]  /*2eb0*/  STL [R1+0x5c0], R4 ;  /* 0x0005c00401007387 */ /* 0x000fe80000100800 */
[----:B------:R1:W-:Y:S01]  /*2ec0*/  STL [R1+0x5bc], R5 ;  /* 0x0005bc0501007387 */ /* 0x0003e20000100800 */
[----:B0-----:R-:W-:-:S03]  /*2ed0*/  IMAD.WIDE R8, R10, 0x2, R28 ;  /* 0x000000020a087825 */ /* 0x001fc600078e021c */
[----:B------:R-:W-:Y:S04]  /*2ee0*/  STL [R1+0x5c8], R6 ;  /* 0x0005c80601007387 */ /* 0x000fe80000100800 */
[----:B------:R-:W-:Y:S01]  /*2ef0*/  STL [R1+0x5c4], R7 ;  /* 0x0005c40701007387 */ /* 0x000fe20000100800 */
[----:B-1----:R-:W-:-:S03]  /*2f00*/  IMAD.WIDE R4, R10, 0x2, R18 ;  /* 0x000000020a047825 */ /* 0x002fc600078e0212 */
[----:B------:R-:W-:Y:S04]  /*2f10*/  STL [R1+0x5d0], R8 ;  /* 0x0005d00801007387 */ /* 0x000fe80000100800 */
[----:B------:R-:W-:Y:S04]  /*2f20*/  STL [R1+0x5cc], R9 ;  /* 0x0005cc0901007387 */ /* 0x000fe80000100800 */
[----:B------:R0:W-:Y:S04]  /*2f30*/  STL [R1+0x5d8], R4 ;  /* 0x0005d80401007387 */ /* 0x0001e80000100800 */
[----:B------:R1:W-:Y:S04]  /*2f40*/  STL [R1+0x5d4], R5 ;  /* 0x0005d40501007387 */ /* 0x0003e80000100800 */
[----:B------:R-:W-:Y:S04]  /*2f50*/  STL [R1+0x248], RZ ;  /* 0x000248ff01007387 */ /* 0x000fe80000100800 */
        /* <DEDUP_REMOVED lines=11> */
[----:B------:R-:W-:Y:S01]  /*3010*/  STL [R1+0x9c], RZ ;  /* 0x00009cff01007387 */ /* 0x000fe20000100800 */
[----:B0-----:R-:W-:-:S03]  /*3020*/  SHF.R.S32.HI R4, RZ, 0x6, R11 ;  /* 0x00000006ff047819 */ /* 0x001fc6000001140b */
        /* <DEDUP_REMOVED lines=8> */
[----:B------:R0:W-:Y:S04]  /*30b0*/  STL [R1+0x688], R4 ;  /* 0x0006880401007387 */ /* 0x0001e80000100800 */
[----:B------:R3:W-:Y:S04]  /*30c0*/  STL [R1+0x40], RZ ;  /* 0x000040ff01007387 */ /* 0x0007e80000100800 */
[----:B------:R3:W-:Y:S04]  /*30d0*/  STL [R1+0x44], RZ ;  /* 0x000044ff01007387 */ /* 0x0007e80000100800 */
[----:B------:R3:W-:Y:S04]  /*30e0*/  STL [R1+0x48], RZ ;  /* 0x000048ff01007387 */ /* 0x0007e80000100800 */
[----:B------:R3:W-:Y:S04]  /*30f0*/  STL [R1+0x4c], RZ ;  /* 0x00004cff01007387 */ /* 0x0007e80000100800 */
[----:B------:R3:W-:Y:S04]  /*3100*/  STL [R1+0xd0], RZ ;  /* 0x0000d0ff01007387 */ /* 0x0007e80000100800 */
[----:B------:R3:W-:Y:S04]  /*3110*/  STL [R1+0xd4], RZ ;  /* 0x0000d4ff01007387 */ /* 0x0007e80000100800 */
[----:B------:R3:W-:Y:S04]  /*3120*/  STL [R1+0xd8], RZ ;  /* 0x0000d8ff01007387 */ /* 0x0007e80000100800 */
[----:B------:R3:W-:Y:S01]  /*3130*/  STL [R1+0xdc], RZ ;  /* 0x0000dcff01007387 */ /* 0x0007e20000100800 */
[----:B------:R-:W-:Y:S01]  /*3140*/  IMAD.SHL.U32 R10, R10, 0x40, RZ ;  /* 0x000000400a0a7824 */ /* 0x000fe200078e00ff */
[----:B------:R-:W-:Y:S01]  /*3150*/  ULDC UR4, c[0x0][0x18c] ;  /* 0x0000630000047ab9 */ /* 0x000fe20000000800 */
[----:B--2---:R-:W-:Y:S01]  /*3160*/  IMAD.SHL.U32 R2, R27, 0x2, RZ ;  /* 0x000000021b027824 */ /* 0x004fe200078e00ff */
[----:B------:R-:W-:-:S02]  /*3170*/  USHF.L.U32 UR4, UR4, 0x6, URZ ;  /* 0x0000000604047899 */ /* 0x000fc4000800063f */
[----:B------:R-:W-:Y:S02]  /*3180*/  SHF.R.S32.HI R0, RZ, 0x1f, R10 ;  /* 0x0000001fff007819 */ /* 0x000fe4000001140a */
[C---:B-1----:R-:W-:Y:S02]  /*3190*/  LOP3.LUT R5, R2.reuse, 0x10, RZ, 0x3c, !PT ;  /* 0x0000001002057812 */ /* 0x042fe400078e3cff */
[C---:B0-----:R-:W-:Y:S01]  /*31a0*/  LOP3.LUT R4, R2.reuse, 0x20, RZ, 0x3c, !PT ;  /* 0x0000002002047812 */ /* 0x041fe200078e3cff */
[----:B------:R-:W-:Y:S01]  /*31b0*/  USHF.R.S32.HI UR5, URZ, 0x1f, UR4 ;  /* 0x0000001f3f057899 */ /* 0x000fe20008011404 */
[C---:B------:R-:W-:Y:S02]  /*31c0*/  LOP3.LUT R6, R2.reuse, 0x30, RZ, 0x3c, !PT ;  /* 0x0000003002067812 */ /* 0x040fe400078e3cff */
[C---:B------:R-:W-:Y:S02]  /*31d0*/  LOP3.LUT R5, R2.reuse, 0x40, RZ, 0x3c, !PT ;  /* 0x0000004002057812 */ /* 0x040fe400078e3cff */
[C---:B------:R-:W-:Y:S01]  /*31e0*/  LOP3.LUT R4, R2.reuse, 0x50, RZ, 0x3c, !PT ;  /* 0x0000005002047812 */ /* 0x040fe200078e3cff */
[----:B------:R-:W-:Y:S01]  /*31f0*/  CS2R R20, SRZ ;  /* 0x0000000000147805 */ /* 0x000fe2000001ff00 */
[C---:B------:R-:W-:Y:S01]  /*3200*/  LOP3.LUT R6, R2.reuse, 0x60, RZ, 0x3c, !PT ;  /* 0x0000006002067812 */ /* 0x040fe200078e3cff */
[----:B------:R-:W-:Y:S01]  /*3210*/  CS2R R22, SRZ ;  /* 0x0000000000167805 */ /* 0x000fe2000001ff00 */
[----:B------:R-:W-:-:S02]  /*3220*/  LOP3.LUT R5, R2, 0x70, RZ, 0x3c, !PT ;  /* 0x0000007002057812 */ /* 0x000fc400078e3cff */
[----:B------:R-:W-:Y:S02]  /*3230*/  LOP3.LUT R4, R26, 0x20, RZ, 0x3c, !PT ;  /* 0x000000201a047812 */ /* 0x000fe400078e3cff */
[----:B------:R-:W-:Y:S02]  /*3240*/  SHF.L.U64.HI R0, R10, 0x1, R0 ;  /* 0x000000010a007819 */ /* 0x000fe40000010200 */
[C---:B------:R-:W-:Y:S02]  /*3250*/  LOP3.LUT R6, R26.reuse, 0x40, RZ, 0x3c, !PT ;  /* 0x000000401a067812 */ /* 0x040fe400078e3cff */
[----:B------:R-:W-:Y:S02]  /*3260*/  LOP3.LUT R5, R26, 0x60, RZ, 0x3c, !PT ;  /* 0x000000601a057812 */ /* 0x000fe400078e3cff */
[----:B------:R-:W-:Y:S01]  /*3270*/  LOP3.LUT R4, R24, 0x40, RZ, 0x3c, !PT ;  /* 0x0000004018047812 */ /* 0x000fe200078e3cff */
[----:B------:R-:W-:Y:S02]  /*3280*/  USHF.L.U32 UR8, UR4, 0x1, URZ ;  /* 0x0000000104087899 */ /* 0x000fe4000800063f */
[----:B---3--:R-:W-:-:S02]  /*3290*/  USHF.L.U64.HI UR5, UR4, 0x1, UR5 ;  /* 0x0000000104057899 */ /* 0x008fc40008010205 */
.L_x_3:
[----:B0-----:R0:W-:Y:S04]  /*32a0*/  STL [R1+0xbc0], R28 ;  /* 0x000bc01c01007387 */ /* 0x0011e80000100800 */
[----:B------:R-:W2:Y:S04]  /*32b0*/  LDL.64 R4, [R1+0xf0] ;  /* 0x0000f00001047983 */ /* 0x000ea80000100a00 */
[----:B0-----:R-:W3:Y:S01]  /*32c0*/  LDL R28, [R1+0x248] ;  /* 0x00024800011c7983 */ /* 0x001ee20000100800 */
[----:B------:R-:W-:-:S03]  /*32d0*/  IMAD.MOV.U32 R6, RZ, RZ, -0x40 ;  /* 0xffffffc0ff067424 */ /* 0x000fc600078e00ff */
[----:B------:R0:W-:Y:S02]  /*32e0*/  STL [R1+0xbbc], R29 ;  /* 0x000bbc1d01007387 */ /* 0x0001e40000100800 */
[----:B0-----:R-:W-:Y:S02]  /*32f0*/  PRMT R29, RZ, 0x7610, R29 ;  /* 0x00007610ff1d7816 */ /* 0x001fe4000000001d */
[----:B------:R-:W-:Y:S04]  /*3300*/  STL [R1+0xa78], R2 ;  /* 0x000a780201007387 */ /* 0x000fe80000100800 */
        /* <DEDUP_REMOVED lines=13> */
[----:B------:R-:W-:Y:S01]  /*33e0*/  STL [R1+0xae8], R2 ;  /* 0x000ae80201007387 */ /* 0x000fe20000100800 */
[----:B---3--:R-:W-:-:S05]  /*33f0*/  IMAD R6, R28, R6, c[0x0][0x180] ;  /* 0x000060001c067624 */ /* 0x008fca00078e0206 */
[----:B------:R-:W-:-:S13]  /*3400*/  ISETP.GT.AND P0, PT, R6, RZ, PT ;  /* 0x000000ff0600720c */ /* 0x000fda0003f04270 */
[----:B--2---:R-:W2:Y:S04]  /*3410*/  @P0 LDG.E.U16 R29, [R4.64] ;  /* 0x00000006041d0981 */ /* 0x004ea8000c1e1500 */
        /* <DEDUP_REMOVED lines=26> */
[----:B-----5:R-:W-:Y:S04]  /*35c0*/  STL [R1+0xa74], R8 ;  /* 0x000a740801007387 */ /* 0x020fe80000100800 */
        /* <DEDUP_REMOVED lines=57> */
[----:B------:R-:W-:Y:S04]  /*3960*/  STL.64 [R1+0x980], R22 ;  /* 0x0009801601007387 */ /* 0x000fe80000100a00 */
[----:B------:R-:W-:Y:S04]  /*3970*/  STL.64 [R1+0x978], R20 ;  /* 0x0009781401007387 */ /* 0x000fe80000100a00 */
[----:B------:R-:W-:Y:S04]  /*3980*/  STL [R1+0x7c0], R0 ;  /* 0x0007c00001007387 */ /* 0x000fe80000100800 */
[----:B------:R-:W3:Y:S04]  /*3990*/  LDL.LU R28, [R1+0xbc0] ;  /* 0x000bc000011c7983 */ /* 0x000ee80000300800 */
[----:B--2---:R0:W-:Y:S04]  /*39a0*/  STL [R1+0x244], R29 ;  /* 0x0002441d01007387 */ /* 0x0041e80000100800 */
[----:B0-----:R-:W2:Y:S01]  /*39b0*/  LDL.LU R29, [R1+0xbbc] ;  /* 0x000bbc00011d7983 */ /* 0x001ea20000300800 */
[----:B------:R-:W-:Y:S01]  /*39c0*/  PRMT R2, RZ, 0x7610, R2 ;  /* 0x00007610ff027816 */ /* 0x000fe20000000002 */
[----:B---3--:R-:W-:-:S02]  /*39d0*/  @P0 IMAD.MOV.U32 R4, RZ, RZ, R28 ;  /* 0x000000ffff040224 */ /* 0x008fc400078e001c */
[----:B--2---:R-:W-:-:S05]  /*39e0*/  @P0 IMAD.MOV.U32 R5, RZ, RZ, R29 ;  /* 0x000000ffff050224 */ /* 0x004fca00078e001d */
[----:B------:R-:W2:Y:S04]  /*39f0*/  @P0 LDG.E.U16 R2, [R4.64] ;  /* 0x0000000604020981 */ /* 0x000ea8000c1e1500 */
[----:B------:R-:W-:Y:S04]  /*3a00*/  STL [R1+0x878], R28 ;  /* 0x0008781c01007387 */ /* 0x000fe80000100800 */
[----:B------:R-:W-:Y:S01]  /*3a10*/  STL [R1+0x7c4], R29 ;  /* 0x0007c41d01007387 */ /* 0x000fe20000100800 */
[----:B------:R-:W-:-:S03]  /*3a20*/  ISETP.GT.AND P1, PT, R6, 0x1, PT ;  /* 0x000000010600780c */ /* 0x000fc60003f24270 */
[----:B--2---:R0:W-:Y:S04]  /*3a30*/  STL [R1+0x240], R2 ;  /* 0x0002400201007387 */ /* 0x0041e80000100800 */
[----:B0-----:R-:W2:Y:S04]  /*3a40*/  LDL.LU R2, [R1+0xbb8] ;  /* 0x000bb80001027983 */ /* 0x001ea80000300800 */
[----:B------:R-:W3:Y:S04]  /*3a50*/  LDL R4, [R1+0x5d4] ;  /* 0x0005d40001047983 */ /* 0x000ee80000100800 */
[----:B------:R-:W3:Y:S01]  /*3a60*/  LDL R5, [R1+0x5d8] ;  /* 0x0005d80001057983 */ /* 0x000ee20000100800 */
[----:B------:R-:W-:-:S02]  /*3a70*/  PRMT R8, RZ, 0x7610, R8 ;  /* 0x00007610ff087816 */ /* 0x000fc40000000008 */
[----:B---3--:R-:W-:-:S04]  /*3a80*/  @P1 LOP3.LUT R5, R5, R4, RZ, 0x3c, !PT ;  /* 0x0000000405051212 */ /* 0x008fc800078e3cff */
[----:B------:R-:W-:-:S04]  /*3a90*/  @P1 LOP3.LUT R4, R5, R4, RZ, 0x3c, !PT ;  /* 0x0000000405041212 */ /* 0x000fc800078e3cff */
[----:B------:R-:W-:-:S05]  /*3aa0*/  @P1 LOP3.LUT R5, R5, R4, RZ, 0x3c, !PT ;  /* 0x0000000405051212 */ /* 0x000fca00078e3cff */
[----:B------:R-:W3:Y:S04]  /*3ab0*/  @P1 LDG.E.U16 R8, [R4.64] ;  /* 0x0000000604081981 */ /* 0x000ee8000c1e1500 */
[----:B---3--:R0:W-:Y:S04]  /*3ac0*/  STL [R1+0x23c], R8 ;  /* 0x00023c0801007387 */ /* 0x0081e80000100800 */
[----:B0-----:R-:W3:Y:S04]  /*3ad0*/  LDL.LU R8, [R1+0xbb4] ;  /* 0x000bb40001087983 */ /* 0x001ee80000300800 */
[----:B------:R-:W4:Y:S04]  /*3ae0*/  LDL R4, [R1+0x5cc] ;  /* 0x0005cc0001047983 */ /* 0x000f280000100800 */
[----:B------:R-:W4:Y:S01]  /*3af0*/  LDL R5, [R1+0x5d0] ;  /* 0x0005d00001057983 */ /* 0x000f220000100800 */
[----:B--2---:R-:W-:-:S02]  /*3b00*/  PRMT R2, RZ, 0x7610, R2 ;  /* 0x00007610ff027816 */ /* 0x004fc40000000002 */
[----:B----4-:R-:W-:-:S04]  /*3b10*/  @P1 LOP3.LUT R5, R5, R4, RZ, 0x3c, !PT ;  /* 0x0000000405051212 */ /* 0x010fc800078e3cff */
[----:B------:R-:W-:-:S04]  /*3b20*/  @P1 LOP3.LUT R4, R5, R4, RZ, 0x3c, !PT ;  /* 0x0000000405041212 */ /* 0x000fc800078e3cff */
[----:B------:R-:W-:-:S05]  /*3b30*/  @P1 LOP3.LUT R5, R5, R4, RZ, 0x3c, !PT ;  /* 0x0000000405051212 */ /* 0x000fca00078e3cff */
[----:B------:R-:W2:Y:S01]  /*3b40*/  @P1 LDG.E.U16 R2, [R4.64] ;  /* 0x0000000604021981 */ /* 0x000ea2000c1e1500 */
[----:B------:R-:W-:-:S03]  /*3b50*/  ISETP.GT.AND P2, PT, R6, 0x2, PT ;  /* 0x000000020600780c */ /* 0x000fc60003f44270 */
[----:B--2---:R0:W-:Y:S04]  /*3b60*/  STL [R1+0x238], R2 ;  /* 0x0002380201007387 */ /* 0x0041e80000100800 */
[----:B0-----:R-:W2:Y:S04]  /*3b70*/  LDL.LU R2, [R1+0xbb0] ;  /* 0x000bb00001027983 */ /* 0x001ea80000300800 */
[----:B------:R-:W4:Y:S04]  /*3b80*/  LDL R4, [R1+0x5c4] ;  /* 0x0005c40001047983 */ /* 0x000f280000100800 */
[----:B------:R-:W4:Y:S01]  /*3b90*/  LDL R5, [R1+0x5c8] ;  /* 0x0005c80001057983 */ /* 0x000f220000100800 */
[----:B---3--:R-:W-:-:S02]  /*3ba0*/  PRMT R8, RZ, 0x7610, R8 ;  /* 0x00007610ff087816 */ /* 0x008fc40000000008 */
[----:B----4-:R-:W-:-:S04]  /*3bb0*/  @P2 LOP3.LUT R5, R5, R4, RZ, 0x3c, !PT ;  /* 0x0000000405052212 */ /* 0x010fc800078e3cff */
        /* <DEDUP_REMOVED lines=701> */
[----:B------:R-:W-:-:S02]  /*6790*/  PRMT R3, RZ, 0x7610, R3 ;  /* 0x00007610ff037816 */ /* 0x000fc40000000003 */
[----:B----4-:R-:W-:-:S04]  /*67a0*/  @P0 LOP3.LUT R5, R5, R4, RZ, 0x3c, !PT ;  /* 0x0000000405050212 */ /* 0x010fc800078e3cff */
[----:B------:R-:W-:-:S04]  /*67b0*/  @P0 LOP3.LUT R4, R5, R4, RZ, 0x3c, !PT ;  /* 0x0000000405040212 */ /* 0x000fc800078e3cff */
[----:B------:R-:W-:-:S05]  /*67c0*/  @P0 LOP3.LUT R5, R5, R4, RZ, 0x3c, !PT ;  /* 0x0000000405050212 */ /* 0x000fca00078e3cff */
[----:B------:R0:W4:Y:S04]  /*67d0*/  @P0 LDG.E.U16 R3, [R4.64] ;  /* 0x0000000604030981 */ /* 0x000128000c1e1500 */
[----:B0-----:R-:W2:Y:S04]  /*67e0*/  LDL R4, [R1+0x36c] ;  /* 0x00036c0001047983 */ /* 0x001ea80000100800 */
[----:B------:R-:W2:Y:S01]  /*67f0*/  LDL R5, [R1+0x370] ;  /* 0x0003700001057983 */ /* 0x000ea20000100800 */
[----:B------:R-:W-:-:S03]  /*6800*/  PRMT R29, RZ, 0x7610, R29 ;  /* 0x00007610ff1d7816 */ /* 0x000fc6000000001d */
[----:B----4-:R-:W-:Y:S01]  /*6810*/  STL [R1+0x9ac], R3 ;  /* 0x0009ac0301007387 */ /* 0x010fe20000100800 */
[----:B--2---:R-:W-:-:S04]  /*6820*/  @P0 LOP3.LUT R5, R5, R4, RZ, 0x3c, !PT ;  /* 0x0000000405050212 */ /* 0x004fc800078e3cff */
[----:B------:R-:W-:-:S04]  /*6830*/  @P0 LOP3.LUT R4, R5, R4, RZ, 0x3c, !PT ;  /* 0x0000000405040212 */ /* 0x000fc800078e3cff */
[----:B------:R-:W-:-:S05]  /*6840*/  @P0 LOP3.LUT R5, R5, R4, RZ, 0x3c, !PT ;  /* 0x0000000405050212 */ /* 0x000fca00078e3cff */
[----:B------:R0:W2:Y:S04]  /*6850*/  @P0 LDG.E.U16 R29, [R4.64] ;  /* 0x00000006041d0981 */ /* 0x0000a8000c1e1500 */
[----:B0-----:R-:W4:Y:S04]  /*6860*/  LDL R4, [R1+0x364] ;  /* 0x0003640001047983 */ /* 0x001f280000100800 */
[----:B------:R-:W4:Y:S01]  /*6870*/  LDL R5, [R1+0x368] ;  /* 0x0003680001057983 */ /* 0x000f220000100800 */
[----:B------:R-:W-:Y:S02]  /*6880*/  ISETP.GT.AND P1, PT, R6, 0x28, PT ;  /* 0x000000280600780c */ /* 0x000fe40003f24270 */
[----:B---3--:R-:W-:-:S11]  /*6890*/  PRMT R8, RZ, 0x7610, R8 ;  /* 0x00007610ff087816 */ /* 0x008fd60000000008 */
[----:B----4-:R-:W-:-:S04]  /*68a0*/  @P1 LOP3.LUT R5, R5, R4, RZ, 0x3c, !PT ;  /* 0x0000000405051212 */ /* 0x010fc800078e3cff */
[----:B------:R-:W-:-:S04]  /*68b0*/  @P1 LOP3.LUT R4, R5, R4, RZ, 0x3c, !PT ;  /* 0x0000000405041212 */ /* 0x000fc800078e3cff */
[----:B------:R-:W-:-:S05]  /*68c0*/  @P1 LOP3.LUT R5, R5, R4, RZ, 0x3c, !PT ;  /* 0x0000000405051212 */ /* 0x000fca00078e3cff */
[----:B------:R-:W3:Y:S04]  /*68d0*/  @P1 LDG.E.U16 R8, [R4.64] ;  /* 0x0000000604081981 */ /* 0x000ee8000c1e1500 */
[----:B--2---:R-:W-:Y:S04]  /*68e0*/  STL [R1+0x9b0], R29 ;  /* 0x0009b01d01007387 */ /* 0x004fe80000100800 */
[----:B---3--:R0:W-:Y:S04]  /*68f0*/  STL [R1+0x10c], R8 ;  /* 0x00010c0801007387 */ /* 0x0081e80000100800 */
[----:B0-----:R-:W2:Y:S04]  /*6900*/  LDL.LU R8, [R1+0xa84] ;  /* 0x000a840001087983 */ /* 0x001ea80000300800 */
[----:B------:R-:W3:Y:S04]  /*6910*/  LDL R4, [R1+0x35c] ;  /* 0x00035c0001047983 */ /* 0x000ee80000100800 */
[----:B------:R-:W3:Y:S01]  /*6920*/  LDL R5, [R1+0x360] ;  /* 0x0003600001057983 */ /* 0x000ee20000100800 */
[----:B------:R-:W-:-:S02]  /*6930*/  PRMT R2, RZ, 0x7610, R2 ;  /* 0x00007610ff027816 */ /* 0x000fc40000000002 */
[----:B---3--:R-:W-:-:S04]  /*6940*/  @P1 LOP3.LUT R5, R5, R4, RZ, 0x3c, !PT ;  /* 0x0000000405051212 */ /* 0x008fc800078e3cff */
[----:B------:R-:W-:-:S04]  /*6950*/  @P1 LOP3.LUT R4, R5, R4, RZ, 0x3c, !PT ;  /* 0x0000000405041212 */ /* 0x000fc800078e3cff */
[----:B------:R-:W-:-:S05]  /*6960*/  @P1 LOP3.LUT R5, R5, R4, RZ, 0x3c, !PT ;  /* 0x0000000405051212 */ /* 0x000fca00078e3cff */
[----:B------:R-:W3:Y:S01]  /*6970*/  @P1 LDG.E.U16 R2, [R4.64] ;  /* 0x0000000604021981 */ /* 0x000ee2000c1e1500 */
[----:B------:R-:W-:-:S03]  /*6980*/  ISETP.GT.AND P2, PT, R6, 0x29, PT ;  /* 0x000000290600780c */ /* 0x000fc60003f44270 */
        /* <DEDUP_REMOVED lines=8> */
[----:B------:R-:W2:Y:S04]  /*6a10*/  @P2 LDG.E.U16 R8, [R4.64] ;  /* 0x0000000604082981 */ /* 0x000ea8000c1e1500 */
        /* <DEDUP_REMOVED lines=27> */
[----:B------:R-:W4:Y:S01]  /*6bd0*/  @P0 LDG.E.U16 R9, [R4.64] ;  /* 0x0000000604090981 */ /* 0x000f22000c1e1500 */
[----:B------:R-:W-:-:S03]  /*6be0*/  ISETP.GT.AND P1, PT, R6, 0x2b, PT ;  /* 0x0000002b0600780c */ /* 0x000fc60003f24270 */
[----:B----4-:R0:W-:Y:S04]  /*6bf0*/  STL [R1+0xf8], R9 ;  /* 0x0000f80901007387 */ /* 0x0101e80000100800 */
[----:B0-----:R-:W4:Y:S04]  /*6c00*/  LDL.LU R9, [R1+0xa70] ;  /* 0x000a700001097983 */ /* 0x001f280000300800 */
[----:B------:R-:W2:Y:S04]  /*6c10*/  LDL R4, [R1+0x334] ;  /* 0x0003340001047983 */ /* 0x000ea80000100800 */
[----:B------:R-:W2:Y:S01]  /*6c20*/  LDL R5, [R1+0x338] ;  /* 0x0003380001057983 */ /* 0x000ea20000100800 */
[----:B------:R-:W-:-:S02]  /*6c30*/  PRMT R27, RZ, 0x7610, R27 ;  /* 0x00007610ff1b7816 */ /* 0x000fc4000000001b */
[----:B--2---:R-:W-:-:S04]  /*6c40*/  @P1 LOP3.LUT R5, R5, R4, RZ, 0x3c, !PT ;  /* 0x0000000405051212 */ /* 0x004fc800078e3cff */
[----:B------:R-:W-:-:S04]  /*6c50*/  @P1 LOP3.LUT R4, R5, R4, RZ, 0x3c, !PT ;  /* 0x0000000405041212 */ /* 0x000fc800078e3cff */
[----:B------:R-:W-:-:S05]  /*6c60*/  @P1 LOP3.LUT R5, R5, R4, RZ, 0x3c, !PT ;  /* 0x0000000405051212 */ /* 0x000fca00078e3cff */
[----:B------:R-:W2:Y:S04]  /*6c70*/  @P1 LDG.E.U16 R27, [R4.64] ;  /* 0x00000006041b1981 */ /* 0x000ea8000c1e1500 */
[----:B--2---:R0:W-:Y:S04]  /*6c80*/  STL [R1+0xec], R27 ;  /* 0x0000ec1b01007387 */ /* 0x0041e80000100800 */
[----:B0-----:R-:W2:Y:S04]  /*6c90*/  LDL.LU R27, [R1+0xa6c] ;  /* 0x000a6c00011b7983 */ /* 0x001ea80000300800 */
[----:B------:R-:W2:Y:S04]  /*6ca0*/  LDL R4, [R1+0x32c] ;  /* 0x00032c0001047983 */ /* 0x000ea80000100800 */
[----:B------:R-:W2:Y:S01]  /*6cb0*/  LDL R5, [R1+0x330] ;  /* 0x0003300001057983 */ /* 0x000ea20000100800 */
[----:B------:R-:W-:-:S02]  /*6cc0*/  PRMT R26, RZ, 0x7610, R26 ;  /* 0x00007610ff1a7816 */ /* 0x000fc4000000001a */
[----:B--2---:R-:W-:-:S04]  /*6cd0*/  @P1 LOP3.LUT R5, R5, R4, RZ, 0x3c, !PT ;  /* 0x0000000405051212 */ /* 0x004fc800078e3cff */
[----:B------:R-:W-:-:S04]  /*6ce0*/  @P1 LOP3.LUT R4, R5, R4, RZ, 0x3c, !PT ;  /* 0x0000000405041212 */ /* 0x000fc800078e3cff */
[----:B------:R-:W-:-:S05]  /*6cf0*/  @P1 LOP3.LUT R5, R5, R4, RZ, 0x3c, !PT ;  /* 0x0000000405051212 */ /* 0x000fca00078e3cff */
[----:B------:R-:W2:Y:S01]  /*6d00*/  @P1 LDG.E.U16 R26, [R4.64] ;  /* 0x00000006041a1981 */ /* 0x000ea2000c1e1500 */
[----:B------:R-:W-:-:S03]  /*6d10*/  ISETP.GT.AND P2, PT, R6, 0x2c, PT ;  /* 0x0000002c0600780c */ /* 0x000fc60003f44270 */
        /* <DEDUP_REMOVED lines=65> */
[----:B------:R0:W2:Y:S04]  /*7130*/  @P2 LDG.E.U16 R28, [R4.64] ;  /* 0x00000006041c2981 */ /* 0x0000a8000c1e1500 */
[----:B0-----:R-:W3:Y:S04]  /*7140*/  LDL R4, [R1+0x2ec] ;  /* 0x0002ec0001047983 */ /* 0x001ee80000100800 */
[----:B------:R-:W3:Y:S01]  /*7150*/  LDL R5, [R1+0x2f0] ;  /* 0x0002f00001057983 */ /* 0x000ee20000100800 */
[----:B------:R-:W-:-:S03]  /*7160*/  PRMT R22, RZ, 0x7610, R22 ;  /* 0x00007610ff167816 */ /* 0x000fc60000000016 */
[----:B--2---:R-:W-:Y:S01]  /*7170*/  STL [R1+0x9b4], R28 ;  /* 0x0009b41c01007387 */ /* 0x004fe20000100800 */
[----:B---3--:R-:W-:-:S04]  /*7180*/  @P2 LOP3.LUT R5, R5, R4, RZ, 0x3c, !PT ;  /* 0x0000000405052212 */ /* 0x008fc800078e3cff */
[----:B------:R-:W-:-:S04]  /*7190*/  @P2 LOP3.LUT R4, R5, R4, RZ, 0x3c, !PT ;  /* 0x0000000405042212 */ /* 0x000fc800078e3cff */
[----:B------:R-:W-:-:S05]  /*71a0*/  @P2 LOP3.LUT R5, R5, R4, RZ, 0x3c, !PT ;  /* 0x0000000405052212 */ /* 0x000fca00078e3cff */
[----:B------:R0:W2:Y:S04]  /*71b0*/  @P2 LDG.E.U16 R22, [R4.64] ;  /* 0x0000000604162981 */ /* 0x0000a8000c1e1500 */
[----:B0-----:R-:W3:Y:S04]  /*71c0*/  LDL R4, [R1+0x2e4] ;  /* 0x0002e40001047983 */ /* 0x001ee80000100800 */
[----:B------:R-:W3:Y:S01]  /*71d0*/  LDL R5, [R1+0x2e8] ;  /* 0x0002e80001057983 */ /* 0x000ee20000100800 */
[----:B------:R-:W-:Y:S02]  /*71e0*/  ISETP.GT.AND P0, PT, R6, 0x30, PT ;  /* 0x000000300600780c */ /* 0x000fe40003f04270 */
[----:B------:R-:W-:-:S11]  /*71f0*/  PRMT R15, RZ, 0x7610, R15 ;  /* 0x00007610ff0f7816 */ /* 0x000fd6000000000f */
[----:B---3--:R-:W-:-:S04]  /*7200*/  @P0 LOP3.LUT R5, R5, R4, RZ, 0x3c, !PT ;  /* 0x0000000405050212 */ /* 0x008fc800078e3cff */
        /* <DEDUP_REMOVED lines=42> */
[----:B0-----:R-:W2:Y:S04]  /*74b0*/  LDL R4, [R1+0x2bc] ;  /* 0x0002bc0001047983 */ /* 0x001ea80000100800 */
[----:B------:R-:W2:Y:S01]  /*74c0*/  LDL R5, [R1+0x2c0] ;  /* 0x0002c00001057983 */ /* 0x000ea20000100800 */
[----:B------:R-:W-:Y:S02]  /*74d0*/  PRMT R11, RZ, 0x7610, R11 ;  /* 0x00007610ff0b7816 */ /* 0x000fe4000000000b */
[----:B--2---:R-:W-:-:S04]  /*74e0*/  @P2 LOP3.LUT R5, R5, R4, RZ, 0x3c, !PT ;  /* 0x0000000405052212 */ /* 0x004fc800078e3cff */
[----:B------:R-:W-:-:S04]  /*74f0*/  @P2 LOP3.LUT R4, R5, R4, RZ, 0x3c, !PT ;  /* 0x0000000405042212 */ /* 0x000fc800078e3cff */
[----:B------:R-:W-:-:S05]  /*7500*/  @P2 LOP3.LUT R5, R5, R4, RZ, 0x3c, !PT ;  /* 0x0000000405052212 */ /* 0x000fca00078e3cff */
[----:B------:R-:W2:Y:S04]  /*7510*/  @P2 LDG.E.U16 R11, [R4.64] ;  /* 0x00000006040b2981 */ /* 0x000ea8000c1e1500 */
[----:B------:R0:W-:Y:S04]  /*7520*/  STL [R1+0x64], R23 ;  /* 0x0000641701007387 */ /* 0x0001e80000100800 */
[----:B0-----:R-:W3:Y:S04]  /*7530*/  LDL R23, [R1+0x298] ;  /* 0x0002980001177983 */ /* 0x001ee80000100800 */
[----:B--2---:R0:W-:Y:S04]  /*7540*/  STL [R1+0x60], R11 ;  /* 0x0000600b01007387 */ /* 0x0041e80000100800 */
[----:B0-----:R-:W2:Y:S04]  /*7550*/  LDL.LU R11, [R1+0xa3c] ;  /* 0x000a3c00010b7983 */ /* 0x001ea80000300800 */
[----:B------:R-:W2:Y:S04]  /*7560*/  LDL R4, [R1+0x2b4] ;  /* 0x0002b40001047983 */ /* 0x000ea80000100800 */
[----:B------:R-:W2:Y:S01]  /*7570*/  LDL R5, [R1+0x2b8] ;  /* 0x0002b80001057983 */ /* 0x000ea20000100800 */
[----:B------:R-:W-:-:S02]  /*7580*/  ISETP.GT.AND P0, PT, R6, 0x33, PT ;  /* 0x000000330600780c */ /* 0x000fc40003f04270 */
[----:B------:R-:W-:-:S11]  /*7590*/  PRMT R12, RZ, 0x7610, R12 ;  /* 0x00007610ff0c7816 */ /* 0x000fd6000000000c */
        /* <DEDUP_REMOVED lines=15> */
[----:B------:R-:W-:Y:S02]  /*7690*/  ISETP.GT.AND P1, PT, R6, 0x34, PT ;  /* 0x000000340600780c */ /* 0x000fe40003f24270 */
[----:B------:R-:W-:-:S11]  /*76a0*/  PRMT R13, RZ, 0x7610, R13 ;  /* 0x00007610ff0d7816 */ /* 0x000fd6000000000d */
[----:B--2---:R-:W-:-:S04]  /*76b0*/  @P1 LOP3.LUT R5, R5, R4, RZ, 0x3c, !PT ;  /* 0x0000000405051212 */ /* 0x004fc800078e3cff */
[----:B------:R-:W-:-:S04]  /*76c0*/  @P1 LOP3.LUT R4, R5, R4, RZ, 0x3c, !PT ;  /* 0x0000000405041212 */ /* 0x000fc800078e3cff */
[----:B------:R-:W-:-:S05]  /*76d0*/  @P1 LOP3.LUT R5, R5, R4, RZ, 0x3c, !PT ;  /* 0x0000000405051212 */ /* 0x000fca00078e3cff */
[----:B------:R-:W2:Y:S04]  /*76e0*/  @P1 LDG.E.U16 R13, [R4.64] ;  /* 0x00000006040d1981 */ /* 0x000ea8000c1e1500 */
[----:B------:R-:W-:Y:S04]  /*76f0*/  STL [R1+0xa04], R22 ;  /* 0x000a041601007387 */ /* 0x000fe80000100800 */
        /* <DEDUP_REMOVED lines=9> */
[C---:B------:R-:W-:Y:S02]  /*7790*/  ISETP.GT.AND P2, PT, R6.reuse, 0x35, PT ;  /* 0x000000350600780c */ /* 0x040fe40003f44270 */
[----:B------:R-:W-:Y:S01]  /*77a0*/  PRMT R8, RZ, 0x7610, R8 ;  /* 0x00007610ff087816 */ /* 0x000fe20000000008 */
[----:B--2---:R-:W-:Y:S04]  /*77b0*/  STL [R1+0x30], R2 ;  /* 0x0000300201007387 */ /* 0x004fe80000100800 */
[----:B------:R-:W2:Y:S06]  /*77c0*/  LDL R5, [R1+0x294] ;  /* 0x0002940001057983 */ /* 0x000eac0000100800 */
[----:B---3--:R-:W-:Y:S01]  /*77d0*/  @P2 IMAD.MOV.U32 R4, RZ, RZ, R23 ;  /* 0x000000ffff042224 */ /* 0x008fe200078e0017 */
[----:B------:R-:W-:Y:S01]  /*77e0*/  PRMT R3, RZ, 0x7610, R3 ;  /* 0x00007610ff037816 */ /* 0x000fe20000000003 */
[----:B------:R-:W3:Y:S04]  /*77f0*/  LDL R23, [R1+0x274] ;  /* 0x0002740001177983 */ /* 0x000ee80000100800 */
[----:B--2---:R0:W2:Y:S04]  /*7800*/  @P2 LDG.E.U16 R8, [R4.64] ;  /* 0x0000000604082981 */ /* 0x0040a8000c1e1500 */
[----:B0-----:R-:W3:Y:S04]  /*7810*/  LDL R4, [R1+0x28c] ;  /* 0x00028c0001047983 */ /* 0x001ee80000100800 */
[----:B------:R-:W3:Y:S04]  /*7820*/  LDL R5, [R1+0x290] ;  /* 0x0002900001057983 */ /* 0x000ee80000100800 */
[----:B--2---:R0:W-:Y:S01]  /*7830*/  STL [R1+0x2c], R8 ;  /* 0x00002c0801007387 */ /* 0x0041e20000100800 */
[----:B------:R-:W-:-:S02]  /*7840*/  ISETP.GT.AND P0, PT, R6, 0x36, PT ;  /* 0x000000360600780c */ /* 0x000fc40003f04270 */
[----:B------:R-:W-:Y:S01]  /*7850*/  PRMT R28, RZ, 0x7610, R28 ;  /* 0x00007610ff1c7816 */ /* 0x000fe2000000001c */
[----:B0-----:R-:W2:Y:S01]  /*7860*/  LDL R8, [R1+0x278] ;  /* 0x0002780001087983 */ /* 0x001ea20000100800 */
[----:B---3--:R-:W-:-:S04]  /*7870*/  @P2 LOP3.LUT R5, R5, R4, RZ, 0x3c, !PT ;  /* 0x0000000405052212 */ /* 0x008fc800078e3cff */
[----:B------:R-:W-:-:S04]  /*7880*/  @P2 LOP3.LUT R4, R5, R4, RZ, 0x3c, !PT ;  /* 0x0000000405042212 */ /* 0x000fc800078e3cff */
[----:B------:R-:W-:-:S05]  /*7890*/  @P2 LOP3.LUT R5, R5, R4, RZ, 0x3c, !PT ;  /* 0x0000000405052212 */ /* 0x000fca00078e3cff */
[----:B------:R0:W3:Y:S04]  /*78a0*/  @P2 LDG.E.U16 R3, [R4.64] ;  /* 0x0000000604032981 */ /* 0x0000e8000c1e1500 */
[----:B0-----:R-:W2:Y:S04]  /*78b0*/  LDL R4, [R1+0x284] ;  /* 0x0002840001047983 */ /* 0x001ea80000100800 */
[----:B------:R-:W2:Y:S04]  /*78c0*/  LDL R5, [R1+0x288] ;  /* 0x0002880001057983 */ /* 0x000ea80000100800 */
[----:B---3--:R0:W-:Y:S04]  /*78d0*/  STL [R1+0x9ec], R3 ;  /* 0x0009ec0301007387 */ /* 0x0081e80000100800 */
[----:B0-----:R-:W3:Y:S01]  /*78e0*/  LDL R3, [R1+0x280] ;  /* 0x0002800001037983 */ /* 0x001ee20000100800 */
[----:B--2---:R-:W-:-:S04]  /*78f0*/  @P0 LOP3.LUT R5, R5, R4, RZ, 0x3c, !PT ;  /* 0x0000000405050212 */ /* 0x004fc800078e3cff */
[----:B------:R-:W-:-:S04]  /*7900*/  @P0 LOP3.LUT R4, R5, R4, RZ, 0x3c, !PT ;  /* 0x0000000405040212 */ /* 0x000fc800078e3cff */
[----:B------:R-:W-:-:S05]  /*7910*/  @P0 LOP3.LUT R5, R5, R4, RZ, 0x3c, !PT ;  /* 0x0000000405050212 */ /* 0x000fca00078e3cff */
[----:B------:R0:W2:Y:S04]  /*7920*/  @P0 LDG.E.U16 R28, [R4.64] ;  /* 0x00000006041c0981 */ /* 0x0000a8000c1e1500 */
[----:B0-----:R-:W2:Y:S01]  /*7930*/  LDL R5, [R1+0x27c] ;  /* 0x00027c0001057983 */ /* 0x001ea20000100800 */
[----:B------:R-:W-:Y:S01]  /*7940*/  PRMT R29, RZ, 0x7610, R29 ;  /* 0x00007610ff1d7816 */ /* 0x000fe2000000001d */
[----:B---3--:R-:W-:-:S05]  /*7950*/  @P0 IMAD.MOV.U32 R4, RZ, RZ, R3 ;  /* 0x000000ffff040224 */ /* 0x008fca00078e0003 */
[----:B--2---:R0:W2:Y:S01]  /*7960*/  @P0 LDG.E.U16 R29, [R4.64] ;  /* 0x00000006041d0981 */ /* 0x0040a2000c1e1500 */
[----:B------:R-:W-:Y:S02]  /*7970*/  ISETP.GT.AND P1, PT, R6, 0x37, PT ;  /* 0x000000370600780c */ /* 0x000fe40003f24270 */
[----:B------:R-:W-:Y:S01]  /*7980*/  PRMT R21, RZ, 0x7610, R21 ;  /* 0x00007610ff157816 */ /* 0x000fe20000000015 */
[----:B------:R-:W-:Y:S10]  /*7990*/  STL [R1+0x9bc], R28 ;  /* 0x0009bc1c01007387 */ /* 0x000ff40000100800 */
[----:B0-----:R-:W-:-:S02]  /*79a0*/  @P1 IMAD.MOV.U32 R4, RZ, RZ, R8 ;  /* 0x000000ffff041224 */ /* 0x001fc400078e0008 */
[----:B------:R-:W-:-:S05]  /*79b0*/  @P1 IMAD.MOV.U32 R5, RZ, RZ, R23 ;  /* 0x000000ffff051224 */ /* 0x000fca00078e0017 */
[----:B------:R0:W3:Y:S04]  /*79c0*/  @P1 LDG.E.U16 R21, [R4.64] ;  /* 0x0000000604151981 */ /* 0x0000e8000c1e1500 */
[----:B--2---:R1:W-:Y:S04]  /*79d0*/  STL [R1+0x9c0], R29 ;  /* 0x0009c01d01007387 */ /* 0x0043e80000100800 */
[----:B0-----:R-:W2:Y:S04]  /*79e0*/  LDL R4, [R1+0x270] ;  /* 0x0002700001047983 */ /* 0x001ea80000100800 */
[----:B------:R-:W2:Y:S01]  /*79f0*/  LDL R5, [R1+0x5dc] ;  /* 0x0005dc0001057983 */ /* 0x000ea20000100800 */
[----:B------:R-:W-:-:S03]  /*7a00*/  PRMT R0, RZ, 0x7610, R0 ;  /* 0x00007610ff007816 */ /* 0x000fc60000000000 */
[----:B-1----:R-:W4:Y:S04]  /*7a10*/  LDL R29, [R1+0x5e4] ;  /* 0x0005e400011d7983 */ /* 0x002f280000100800 */
[----:B------:R-:W4:Y:S04]  /*7a20*/  LDL R23, [R1+0x5ec] ;  /* 0x0005ec0001177983 */ /* 0x000f280000100800 */
[----:B------:R-:W4:Y:S04]  /*7a30*/  LDL R8, [R1+0x5e8] ;  /* 0x0005e80001087983 */ /* 0x000f280000100800 */
[----:B------:R-:W4:Y:S04]  /*7a40*/  LDL R3, [R1+0x5f4] ;  /* 0x0005f40001037983 */ /* 0x000f280000100800 */
[----:B---3--:R0:W-:Y:S01]  /*7a50*/  STL [R1+0x9c4], R21 ;  /* 0x0009c41501007387 */ /* 0x0081e20000100800 */
[----:B--2---:R-:W-:-:S04]  /*7a60*/  @P1 LOP3.LUT R5, R5, R4, RZ, 0x3c, !PT ;  /* 0x0000000405051212 */ /* 0x004fc800078e3cff */
[----:B------:R-:W-:-:S04]  /*7a70*/  @P1 LOP3.LUT R4, R5, R4, RZ, 0x3c, !PT ;  /* 0x0000000405041212 */ /* 0x000fc800078e3cff */
[----:B------:R-:W-:-:S05]  /*7a80*/  @P1 LOP3.LUT R5, R5, R4, RZ, 0x3c, !PT ;  /* 0x0000000405051212 */ /* 0x000fca00078e3cff */
[----:B------:R1:W2:Y:S04]  /*7a90*/  @P1 LDG.E.U16 R0, [R4.64] ;  /* 0x0000000604001981 */ /* 0x0002a8000c1e1500 */
[----:B-1----:R-:W3:Y:S01]  /*7aa0*/  LDL R5, [R1+0x26c] ;  /* 0x00026c0001057983 */ /* 0x002ee20000100800 */
[----:B------:R-:W-:Y:S02]  /*7ab0*/  ISETP.GT.AND P0, PT, R6, 0x38, PT ;  /* 0x000000380600780c */ /* 0x000fe40003f04270 */
[----:B----4-:R-:W-:-:S11]  /*7ac0*/  PRMT R9, RZ, 0x7610, R9 ;  /* 0x00007610ff097816 */ /* 0x010fd60000000009 */
[----:B------:R-:W-:Y:S01]  /*7ad0*/  @P0 IMAD.MOV.U32 R4, RZ, RZ, R29 ;  /* 0x000000ffff040224 */ /* 0x000fe200078e001d */
[----:B--2---:R-:W-:Y:S01]  /*7ae0*/  STL [R1+0x9c8], R0 ;  /* 0x0009c80001007387 */ /* 0x004fe20000100800 */
[----:B------:R-:W-:Y:S02]  /*7af0*/  PRMT R20, RZ, 0x7610, R20 ;  /* 0x00007610ff147816 */ /* 0x000fe40000000014 */
[----:B------:R-:W-:Y:S01]  /*7b00*/  ISETP.GT.AND P1, PT, R6, 0x39, PT ;  /* 0x000000390600780c */ /* 0x000fe20003f24270 */
[----:B------:R-:W2:Y:S04]  /*7b10*/  LDL R29, [R1+0x268] ;  /* 0x00026800011d7983 */ /* 0x000ea80000100800 */
[----:B---3--:R1:W3:Y:S04]  /*7b20*/  @P0 LDG.E.U16 R9, [R4.64] ;  /* 0x0000000604090981 */ /* 0x0082e8000c1e1500 */
[----:B-1----:R-:W4:Y:S01]  /*7b30*/  LDL R5, [R1+0x5e0] ;  /* 0x0005e00001057983 */ /* 0x002f220000100800 */
[----:B------:R-:W-:Y:S01]  /*7b40*/  @P0 IMAD.MOV.U32 R4, RZ, RZ, R23 ;  /* 0x000000ffff040224 */ /* 0x000fe200078e0017 */
[----:B0-----:R-:W-:-:S04]  /*7b50*/  PRMT R21, RZ, 0x7610, R21 ;  /* 0x00007610ff157816 */ /* 0x001fc80000000015 */
[----:B----4-:R0:W4:Y:S04]  /*7b60*/  @P0 LDG.E.U16 R20, [R4.64] ;  /* 0x0000000604140981 */ /* 0x010128000c1e1500 */
[----:B---3--:R1:W-:Y:S04]  /*7b70*/  STL [R1+0x14], R9 ;  /* 0x0000140901007387 */ /* 0x0083e80000100800 */
[----:B------:R-:W3:Y:S01]  /*7b80*/  LDL R23, [R1+0x600] ;  /* 0x0006000001177983 */ /* 0x000ee20000100800 */
[----:B0-----:R-:W-:Y:S02]  /*7b90*/  @P1 IMAD.MOV.U32 R4, RZ, RZ, R3 ;  /* 0x000000ffff041224 */ /* 0x001fe400078e0003 */
[----:B------:R-:W-:Y:S01]  /*7ba0*/  @P1 IMAD.MOV.U32 R5, RZ, RZ, R8 ;  /* 0x000000ffff051224 */ /* 0x000fe200078e0008 */
[----:B------:R-:W2:Y:S04]  /*7bb0*/  LDL R3, [R1+0x60c] ;  /* 0x00060c0001037983 */ /* 0x000ea80000100800 */
[----:B-1----:R-:W2:Y:S04]  /*7bc0*/  LDL R9, [R1+0x604] ;  /* 0x0006040001097983 */ /* 0x002ea80000100800 */
[----:B------:R0:W2:Y:S04]  /*7bd0*/  @P1 LDG.E.U16 R21, [R4.64] ;  /* 0x0000000604151981 */ /* 0x0000a8000c1e1500 */
[----:B----4-:R1:W-:Y:S04]  /*7be0*/  STL [R1+0x10], R20 ;  /* 0x0000101401007387 */ /* 0x0103e80000100800 */
[----:B0-----:R-:W4:Y:S04]  /*7bf0*/  LDL R4, [R1+0x5f0] ;  /* 0x0005f00001047983 */ /* 0x001f280000100800 */
[----:B------:R-:W4:Y:S01]  /*7c00*/  LDL R5, [R1+0x5f8] ;  /* 0x0005f80001057983 */ /* 0x000f220000100800 */
[----:B------:R-:W-:-:S02]  /*7c10*/  PRMT R0, RZ, 0x7610, R0 ;  /* 0x00007610ff007816 */ /* 0x000fc40000000000 */
[----:B------:R-:W-:Y:S01]  /*7c20*/  ISETP.GT.AND P0, PT, R6, 0x3a, PT ;  /* 0x0000003a0600780c */ /* 0x000fe20003f04270 */
[----:B-1----:R-:W2:Y:S04]  /*7c30*/  LDL R20, [R1+0x608] ;  /* 0x0006080001147983 */ /* 0x002ea80000100800 */
[----:B------:R-:W2:Y:S01]  /*7c40*/  LDL R8, [R1+0x614] ;  /* 0x0006140001087983 */ /* 0x000ea20000100800 */
[----:B----4-:R-:W-:-:S04]  /*7c50*/  @P1 LOP3.LUT R5, R5, R4, RZ, 0x3c, !PT ;  /* 0x0000000405051212 */ /* 0x010fc800078e3cff */
[----:B------:R-:W-:-:S04]  /*7c60*/  @P1 LOP3.LUT R4, R5, R4, RZ, 0x3c, !PT ;  /* 0x0000000405041212 */ /* 0x000fc800078e3cff */
[----:B------:R-:W-:-:S05]  /*7c70*/  @P1 LOP3.LUT R5, R5, R4, RZ, 0x3c, !PT ;  /* 0x0000000405051212 */ /* 0x000fca00078e3cff */
[----:B------:R0:W4:Y:S04]  /*7c80*/  @P1 LDG.E.U16 R0, [R4.64] ;  /* 0x0000000604001981 */ /* 0x000128000c1e1500 */
[----:B--2---:R1:W-:Y:S01]  /*7c90*/  STL [R1+0xa20], R21 ;  /* 0x000a201501007387 */ /* 0x0043e20000100800 */
[----:B0-----:R-:W-:Y:S01]  /*7ca0*/  @P0 IMAD.MOV.U32 R4, RZ, RZ, R9 ;  /* 0x000000ffff040224 */ /* 0x001fe200078e0009 */
[----:B------:R-:W-:Y:S01]  /*7cb0*/  PRMT R28, RZ, 0x7610, R28 ;  /* 0x00007610ff1c7816 */ /* 0x000fe2000000001c */
[----:B------:R-:W-:Y:S01]  /*7cc0*/  @P0 IMAD.MOV.U32 R5, RZ, RZ, R29 ;  /* 0x000000ffff050224 */ /* 0x000fe200078e001d */
[----:B------:R-:W-:-:S04]  /*7cd0*/  PRMT R22, RZ, 0x7610, R22 ;  /* 0x00007610ff167816 */ /* 0x000fc80000000016 */
[----:B------:R0:W2:Y:S02]  /*7ce0*/  @P0 LDG.E.U16 R28, [R4.64] ;  /* 0x00000006041c0981 */ /* 0x0000a4000c1e1500 */
[----:B0-----:R-:W-:Y:S02]  /*7cf0*/  @P0 IMAD.MOV.U32 R4, RZ, RZ, R3 ;  /* 0x000000ffff040224 */ /* 0x001fe400078e0003 */
[----:B---3--:R-:W-:-:S05]  /*7d00*/  @P0 IMAD.MOV.U32 R5, RZ, RZ, R23 ;  /* 0x000000ffff050224 */ /* 0x008fca00078e0017 */
[----:B------:R0:W3:Y:S04]  /*7d10*/  @P0 LDG.E.U16 R22, [R4.64] ;  /* 0x0000000604160981 */ /* 0x0000e8000c1e1500 */
[----:B----4-:R4:W-:Y:S04]  /*7d20*/  STL [R1+0xa24], R0 ;  /* 0x000a240001007387 */ /* 0x0109e80000100800 */
[----:B-1----:R-:W2:Y:S04]  /*7d30*/  LDL R21, [R1+0x610] ;  /* 0x0006100001157983 */ /* 0x002ea80000100800 */
[----:B------:R-:W2:Y:S04]  /*7d40*/  LDL R9, [R1+0x618] ;  /* 0x0006180001097983 */ /* 0x000ea80000100800 */
[----:B------:R-:W2:Y:S04]  /*7d50*/  LDL R3, [R1+0x5fc] ;  /* 0x0005fc0001037983 */ /* 0x000ea80000100800 */
[----:B----4-:R-:W4:Y:S01]  /*7d60*/  LDL R0, [R1+0x624] ;  /* 0x0006240001007983 */ /* 0x010f220000100800 */
[----:B------:R-:W-:-:S02]  /*7d70*/  ISETP.GT.AND P1, PT, R6, 0x3b, PT ;  /* 0x0000003b0600780c */ /* 0x000fc40003f24270 */
[----:B------:R-:W-:Y:S02]  /*7d80*/  PRMT R27, RZ, 0x7610, R27 ;  /* 0x00007610ff1b7816 */ /* 0x000fe4000000001b */
[----:B------:R-:W-:-:S09]  /*7d90*/  PRMT R26, RZ, 0x7610, R26 ;  /* 0x00007610ff1a7816 */ /* 0x000fd2000000001a */
[----:B0-----:R-:W-:Y:S02]  /*7da0*/  @P1 IMAD.MOV.U32 R4, RZ, RZ, R8 ;  /* 0x000000ffff041224 */ /* 0x001fe400078e0008 */
[----:B------:R-:W-:-:S05]  /*7db0*/  @P1 IMAD.MOV.U32 R5, RZ, RZ, R20 ;  /* 0x000000ffff051224 */ /* 0x000fca00078e0014 */
[----:B------:R2:W4:Y:S01]  /*7dc0*/  @P1 LDG.E.U16 R27, [R4.64] ;  /* 0x00000006041b1981 */ /* 0x000522000c1e1500 */
[----:B------:R-:W-:Y:S02]  /*7dd0*/  ISETP.GT.AND P0, PT, R6, 0x3c, PT ;  /* 0x0000003c0600780c */ /* 0x000fe40003f04270 */
[----:B------:R-:W-:Y:S01]  /*7de0*/  PRMT R25, RZ, 0x7610, R25 ;  /* 0x00007610ff197816 */ /* 0x000fe20000000019 */
[----:B---3--:R-:W-:Y:S04]  /*7df0*/  STL [R1+0xa08], R22 ;  /* 0x000a081601007387 */ /* 0x008fe80000100800 */
[----:B------:R-:W3:Y:S04]  /*7e00*/  LDL R20, [R1+0x620] ;  /* 0x0006200001147983 */ /* 0x000ee80000100800 */
[----:B------:R-:W3:Y:S01]  /*7e10*/  LDL R8, [R1+0x62c] ;  /* 0x00062c0001087983 */ /* 0x000ee20000100800 */
[----:B--2---:R-:W-:-:S02]  /*7e20*/  @P1 IMAD.MOV.U32 R5, RZ, RZ, R21 ;  /* 0x000000ffff051224 */ /* 0x004fc400078e0015 */
[----:B------:R-:W-:-:S05]  /*7e30*/  @P1 IMAD.MOV.U32 R4, RZ, RZ, R9 ;  /* 0x000000ffff041224 */ /* 0x000fca00078e0009 */
[----:B------:R4:W2:Y:S02]  /*7e40*/  @P1 LDG.E.U16 R26, [R4.64] ;  /* 0x00000006041a1981 */ /* 0x0008a4000c1e1500 */
[----:B----4-:R-:W-:Y:S02]  /*7e50*/  @P0 IMAD.MOV.U32 R4, RZ, RZ, R0 ;  /* 0x000000ffff040224 */ /* 0x010fe400078e0000 */
[----:B------:R-:W-:-:S05]  /*7e60*/  @P0 IMAD.MOV.U32 R5, RZ, RZ, R3 ;  /* 0x000000ffff050224 */ /* 0x000fca00078e0003 */
[----:B------:R3:W4:Y:S04]  /*7e70*/  @P0 LDG.E.U16 R25, [R4.64] ;  /* 0x0000000604190981 */ /* 0x000728000c1e1500 */
[----:B------:R-:W-:Y:S04]  /*7e80*/  STL [R1+0xa0c], R27 ;  /* 0x000a0c1b01007387 */ /* 0x000fe80000100800 */
[----:B------:R-:W4:Y:S04]  /*7e90*/  LDL R21, [R1+0x628] ;  /* 0x0006280001157983 */ /* 0x000f280000100800 */
[----:B------:R-:W4:Y:S01]  /*7ea0*/  LDL R9, [R1+0x634] ;  /* 0x0006340001097983 */ /* 0x000f220000100800 */
[----:B---3--:R-:W-:-:S02]  /*7eb0*/  @P0 IMAD.MOV.U32 R5, RZ, RZ, R20 ;  /* 0x000000ffff050224 */ /* 0x008fc400078e0014 */
[----:B------:R-:W-:Y:S01]  /*7ec0*/  @P0 IMAD.MOV.U32 R4, RZ, RZ, R8 ;  /* 0x000000ffff040224 */ /* 0x000fe200078e0008 */
[----:B--2---:R-:W-:Y:S04]  /*7ed0*/  STL [R1+0xa10], R26 ;  /* 0x000a101a01007387 */ /* 0x004fe80000100800 */
[----:B------:R-:W2:Y:S04]  /*7ee0*/  LDL R3, [R1+0x630] ;  /* 0x0006300001037983 */ /* 0x000ea80000100800 */
[----:B------:R-:W3:Y:S04]  /*7ef0*/  LDL R0, [R1+0x638] ;  /* 0x0006380001007983 */ /* 0x000ee80000100800 */
[----:B----4-:R-:W-:Y:S04]  /*7f00*/  STL [R1+0x9f4], R25 ;  /* 0x0009f41901007387 */ /* 0x010fe80000100800 */
[----:B------:R-:W4:Y:S04]  /*7f10*/  LDL R20, [R1+0x61c] ;  /* 0x00061c0001147983 */ /* 0x000f280000100800 */
[----:B------:R-:W4:Y:S01]  /*7f20*/  LDL R8, [R1+0x644] ;  /* 0x0006440001087983 */ /* 0x000f220000100800 */
[----:B------:R-:W-:-:S02]  /*7f30*/  ISETP.GT.AND P1, PT, R6, 0x3d, PT ;  /* 0x0000003d0600780c */ /* 0x000fc40003f24270 */
[----:B------:R-:W-:Y:S02]  /*7f40*/  PRMT R24, RZ, 0x7610, R24 ;  /* 0x00007610ff187816 */ /* 0x000fe40000000018 */
[----:B------:R-:W-:-:S04]  /*7f50*/  PRMT R19, RZ, 0x7610, R19 ;  /* 0x00007610ff137816 */ /* 0x000fc80000000013 */
[----:B------:R0:W4:Y:S01]  /*7f60*/  @P0 LDG.E.U16 R24, [R4.64] ;  /* 0x0000000604180981 */ /* 0x000122000c1e1500 */
[----:B------:R-:W-:-:S04]  /*7f70*/  PRMT R18, RZ, 0x7610, R18 ;  /* 0x00007610ff127816 */ /* 0x000fc80000000012 */
[----:B0-----:R-:W-:Y:S02]  /*7f80*/  @P1 IMAD.MOV.U32 R4, RZ, RZ, R9 ;  /* 0x000000ffff041224 */ /* 0x001fe400078e0009 */
[----:B------:R-:W-:-:S05]  /*7f90*/  @P1 IMAD.MOV.U32 R5, RZ, RZ, R21 ;  /* 0x000000ffff051224 */ /* 0x000fca00078e0015 */
[----:B------:R2:W4:Y:S01]  /*7fa0*/  @P1 LDG.E.U16 R19, [R4.64] ;  /* 0x0000000604131981 */ /* 0x000522000c1e1500 */
[----:B------:R-:W-:Y:S02]  /*7fb0*/  ISETP.GT.AND P0, PT, R6, 0x3e, PT ;  /* 0x0000003e0600780c */ /* 0x000fe40003f04270 */
[----:B------:R-:W-:Y:S01]  /*7fc0*/  PRMT R17, RZ, 0x7610, R17 ;  /* 0x00007610ff117816 */ /* 0x000fe20000000011 */
[----:B--2---:R-:W-:Y:S02]  /*7fd0*/  @P1 IMAD.MOV.U32 R5, RZ, RZ, R3 ;  /* 0x000000ffff051224 */ /* 0x004fe400078e0003 */
[----:B---3--:R-:W-:-:S05]  /*7fe0*/  @P1 IMAD.MOV.U32 R4, RZ, RZ, R0 ;  /* 0x000000ffff041224 */ /* 0x008fca00078e0000 */
[----:B------:R4:W2:Y:S03]  /*7ff0*/  @P1 LDG.E.U16 R18, [R4.64] ;  /* 0x0000000604121981 */ /* 0x0008a6000c1e1500 */
[----:B----4-:R-:W-:Y:S02]  /*8000*/  @P0 IMAD.MOV.U32 R5, RZ, RZ, R20 ;  /* 0x000000ffff050224 */ /* 0x010fe400078e0014 */
[----:B------:R-:W-:-:S05]  /*8010*/  @P0 IMAD.MOV.U32 R4, RZ, RZ, R8 ;  /* 0x000000ffff040224 */ /* 0x000fca00078e0008 */
[----:B------:R-:W3:Y:S04]  /*8020*/  @P0 LDG.E.U16 R17, [R4.64] ;  /* 0x0000000604110981 */ /* 0x000ee8000c1e1500 */
[----:B------:R-:W-:Y:S04]  /*8030*/  STL [R1+0x4], R28 ;  /* 0x0000041c01007387 */ /* 0x000fe80000100800 */
[----:B------:R-:W-:Y:S04]  /*8040*/  STL [R1+0x9f8], R24 ;  /* 0x0009f81801007387 */ /* 0x000fe80000100800 */
[----:B------:R-:W2:Y:S04]  /*8050*/  LDL R21, [R1+0x640] ;  /* 0x0006400001157983 */ /* 0x000ea80000100800 */
[----:B------:R-:W2:Y:S04]  /*8060*/  LDL R9, [R1+0x64c] ;  /* 0x00064c0001097983 */ /* 0x000ea80000100800 */
[----:B------:R0:W-:Y:S04]  /*8070*/  STL [R1+0x9f0], R19 ;  /* 0x0009f01301007387 */ /* 0x0001e80000100800 */
[----:B------:R-:W2:Y:S04]  /*8080*/  LDL R3, [R1+0x648] ;  /* 0x0006480001037983 */ /* 0x000ea80000100800 */
[----:B------:R-:W2:Y:S04]  /*8090*/  LDL R0, [R1+0x654] ;  /* 0x0006540001007983 */ /* 0x000ea80000100800 */
[----:B------:R-:W1:Y:S04]  /*80a0*/  S2R R23, SR_TID.X ;  /* 0x0000000000177919 */ /* 0x000e680000002100 */
[----:B--2---:R2:W-:Y:S04]  /*80b0*/  STL [R1+0x9fc], R18 ;  /* 0x0009fc1201007387 */ /* 0x0045e80000100800 */
[----:B0-----:R-:W4:Y:S04]  /*80c0*/  LDL R19, [R1+0x650] ;  /* 0x0006500001137983 */ /* 0x001f280000100800 */
[----:B------:R-:W4:Y:S04]  /*80d0*/  LDL R8, [R1+0x678] ;  /* 0x0006780001087983 */ /* 0x000f280000100800 */
[----:B---3--:R0:W-:Y:S04]  /*80e0*/  STL [R1+0x9cc], R17 ;  /* 0x0009cc1101007387 */ /* 0x0081e80000100800 */
[----:B-1----:R-:W-:Y:S04]  /*80f0*/  STL [R1+0x9d0], R23 ;  /* 0x0009d01701007387 */ /* 0x002fe80000100800 */
[----:B--2---:R-:W2:Y:S04]  /*8100*/  LDL R18, [R1+0x670] ;  /* 0x0006700001127983 */ /* 0x004ea80000100800 */
[----:B0-----:R-:W3:Y:S01]  /*8110*/  LDL R17, [R1+0x674] ;  /* 0x0006740001117983 */ /* 0x001ee20000100800 */
[----:B------:R-:W-:Y:S01]  /*8120*/  ISETP.GT.AND P1, PT, R6, 0x3f, PT ;  /* 0x0000003f0600780c */ /* 0x000fe20003f24270 */
[----:B------:R-:W-:Y:S01]  /*8130*/  @P0 IMAD.MOV.U32 R5, RZ, RZ, R21 ;  /* 0x000000ffff050224 */ /* 0x000fe200078e0015 */
[----:B------:R-:W-:Y:S01]  /*8140*/  PRMT R16, RZ, 0x7610, R16 ;  /* 0x00007610ff107816 */ /* 0x000fe20000000010 */
[----:B------:R-:W-:Y:S01]  /*8150*/  @P0 IMAD.MOV.U32 R4, RZ, RZ, R9 ;  /* 0x000000ffff040224 */ /* 0x000fe200078e0009 */
[----:B------:R-:W-:-:S04]  /*8160*/  PRMT R15, RZ, 0x7610, R15 ;  /* 0x00007610ff0f7816 */ /* 0x000fc8000000000f */
[----:B------:R0:W3:Y:S01]  /*8170*/  @P0 LDG.E.U16 R16, [R4.64] ;  /* 0x0000000604100981 */ /* 0x0000e2000c1e1500 */
[----:B------:R-:W-:-:S04]  /*8180*/  PRMT R14, RZ, 0x7610, R14 ;  /* 0x00007610ff0e7816 */ /* 0x000fc8000000000e */
[----:B0-----:R-:W-:Y:S02]  /*8190*/  @P1 IMAD.MOV.U32 R4, RZ, RZ, R0 ;  /* 0x000000ffff041224 */ /* 0x001fe400078e0000 */
[----:B------:R-:W-:-:S05]  /*81a0*/  @P1 IMAD.MOV.U32 R5, RZ, RZ, R3 ;  /* 0x000000ffff051224 */ /* 0x000fca00078e0003 */
[----:B------:R4:W3:Y:S01]  /*81b0*/  @P1 LDG.E.U16 R15, [R4.64] ;  /* 0x00000006040f1981 */ /* 0x0008e2000c1e1500 */
[----:B------:R-:W-:-:S04]  /*81c0*/  LOP3.LUT R20, R23, 0x3f, RZ, 0xc0, !PT ;  /* 0x0000003f17147812 */ /* 0x000fc800078ec0ff */
[----:B------:R-:W-:Y:S02]  /*81d0*/  ISETP.GE.AND P0, PT, R20, R6, PT ;  /* 0x000000061400720c */ /* 0x000fe40003f06270 */
[----:B------:R-:W-:Y:S01]  /*81e0*/  PRMT R7, RZ, 0x7610, R7 ;  /* 0x00007610ff077816 */ /* 0x000fe20000000007 */
[----:B----4-:R-:W-:Y:S02]  /*81f0*/  @P1 IMAD.MOV.U32 R5, RZ, RZ, R19 ;  /* 0x000000ffff051224 */ /* 0x010fe400078e0013 */
[----:B------:R-:W-:-:S05]  /*8200*/  @P1 IMAD.MOV.U32 R4, RZ, RZ, R8 ;  /* 0x000000ffff041224 */ /* 0x000fca00078e0008 */
[----:B------:R2:W4:Y:S03]  /*8210*/  @P1 LDG.E.U16 R14, [R4.64] ;  /* 0x00000006040e1981 */ /* 0x000526000c1e1500 */
[----:B--2---:R-:W-:Y:S02]  /*8220*/  @!P0 IMAD.MOV.U32 R5, RZ, RZ, R18 ;  /* 0x000000ffff058224 */ /* 0x004fe400078e0012 */
[----:B---3--:R-:W-:Y:S01]  /*8230*/  @!P0 IMAD.MOV.U32 R4, RZ, RZ, R17 ;  /* 0x000000ffff048224 */ /* 0x008fe200078e0011 */
[----:B------:R-:W-:Y:S06]  /*8240*/  BAR.SYNC.DEFER_BLOCKING 0x0 ;  /* 0x0000000000007b1d */ /* 0x000fec0000010000 */
[----:B------:R-:W2:Y:S04]  /*8250*/  @!P0 LDG.E.U16 R7, [R4.64] ;  /* 0x0000000604078981 */ /* 0x000ea8000c1e1500 */
[----:B------:R0:W-:Y:S04]  /*8260*/  STL [R1+0x9d4], R16 ;  /* 0x0009d41001007387 */ /* 0x0001e80000100800 */
[----:B------:R-:W-:Y:S04]  /*8270*/  STL [R1+0x9d8], R20 ;  /* 0x0009d81401007387 */ /* 0x000fe80000100800 */
[----:B------:R-:W4:Y:S04]  /*8280*/  LDL R9, [R1+0x668] ;  /* 0x0006680001097983 */ /* 0x000f280000100800 */
[----:B------:R-:W4:Y:S04]  /*8290*/  LDL R0, [R1+0x66c] ;  /* 0x00066c0001007983 */ /* 0x000f280000100800 */
[----:B------:R-:W4:Y:S04]  /*82a0*/  LDL R3, [R1+0x664] ;  /* 0x0006640001037983 */ /* 0x000f280000100800 */
[----:B------:R1:W-:Y:S04]  /*82b0*/  STL [R1+0x9dc], R15 ;  /* 0x0009dc0f01007387 */ /* 0x0003e80000100800 */
[----:B------:R-:W4:Y:S04]  /*82c0*/  LDL R8, [R1+0x660] ;  /* 0x0006600001087983 */ /* 0x000f280000100800 */
[----:B----4-:R4:W-:Y:S04]  /*82d0*/  STL [R1+0x9e0], R14 ;  /* 0x0009e00e01007387 */ /* 0x0109e80000100800 */
[----:B------:R-:W3:Y:S04]  /*82e0*/  LDL R19, [R1+0x658] ;  /* 0x0006580001137983 */ /* 0x000ee80000100800 */
[----:B------:R-:W3:Y:S04]  /*82f0*/  LDL R18, [R1+0x65c] ;  /* 0x00065c0001127983 */ /* 0x000ee80000100800 */
[----:B------:R-:W3:Y:S04]  /*8300*/  LDL R17, [R1+0x264] ;  /* 0x0002640001117983 */ /* 0x000ee80000100800 */
[----:B0-----:R-:W3:Y:S04]  /*8310*/  LDL R16, [R1+0x63c] ;  /* 0x00063c0001107983 */ /* 0x001ee80000100800 */
[----:B--2---:R0:W-:Y:S04]  /*8320*/  STL [R1+0x9e4], R7 ;  /* 0x0009e40701007387 */ /* 0x0041e80000100800 */
[----:B-1----:R-:W2:Y:S04]  /*8330*/  LDL R15, [R1+0x25c] ;  /* 0x00025c00010f7983 */ /* 0x002ea80000100800 */
[----:B----4-:R-:W4:Y:S01]  /*8340*/  LDL R14, [R1+0x260] ;  /* 0x00026000010e7983 */ /* 0x010f220000100800 */
[----:B------:R-:W-:Y:S01]  /*8350*/  PRMT R6, RZ, 0x7610, R6 ;  /* 0x00007610ff067816 */ /* 0x000fe20000000006 */
[----:B------:R-:W-:Y:S01]  /*8360*/  @!P0 IMAD.MOV.U32 R5, RZ, RZ, R9 ;  /* 0x000000ffff058224 */ /* 0x000fe200078e0009 */
[----:B------:R-:W-:Y:S01]  /*8370*/  PRMT R10, RZ, 0x7610, R10 ;  /* 0x00007610ff0a7816 */ /* 0x000fe2000000000a */
[----:B0-----:R-:W4:Y:S01]  /*8380*/  LDL R7, [R1+0x254] ;  /* 0x0002540001077983 */ /* 0x001f220000100800 */
[----:B------:R-:W-:Y:S01]  /*8390*/  @!P0 IMAD.MOV.U32 R4, RZ, RZ, R0 ;  /* 0x000000ffff048224 */ /* 0x000fe200078e0000 */
[----:B------:R-:W-:-:S02]  /*83a0*/  PRMT R11, RZ, 0x7610, R11 ;  /* 0x00007610ff0b7816 */ /* 0x000fc4000000000b */
[----:B------:R-:W4:Y:S04]  /*83b0*/  LDL R0, [R1+0x258] ;  /* 0x0002580001007983 */ /* 0x000f280000100800 */
[----:B------:R0:W4:Y:S01]  /*83c0*/  @!P0 LDG.E.U16 R6, [R4.64] ;  /* 0x0000000604068981 */ /* 0x000122000c1e1500 */
[----:B------:R-:W-:Y:S02]  /*83d0*/  @!P0 IMAD.MOV.U32 R9, RZ, RZ, R8 ;  /* 0x000000ffff098224 */ /* 0x000fe400078e0008 */
[----:B------:R-:W-:Y:S01]  /*83e0*/  @!P0 IMAD.MOV.U32 R8, RZ, RZ, R3 ;  /* 0x000000ffff088224 */ /* 0x000fe200078e0003 */
[----:B0-----:R-:W-:Y:S02]  /*83f0*/  PRMT R5, RZ, 0x7610, R5 ;  /* 0x00007610ff057816 */ /* 0x001fe40000000005 */
[----:B------:R-:W-:-:S04]  /*8400*/  PRMT R4, RZ, 0x7610, R4 ;  /* 0x00007610ff047816 */ /* 0x000fc80000000004 */
[----:B------:R3:W4:Y:S02]  /*8410*/  @!P0 LDG.E.U16 R5, [R8.64] ;  /* 0x0000000608058981 */ /* 0x000724000c1e1500 */
[----:B---3--:R-:W-:Y:S02]  /*8420*/  @!P0 IMAD.MOV.U32 R9, RZ, RZ, R19 ;  /* 0x000000ffff098224 */ /* 0x008fe400078e0013 */
[----:B------:R-:W-:-:S05]  /*8430*/  @!P0 IMAD.MOV.U32 R8, RZ, RZ, R18 ;  /* 0x000000ffff088224 */ /* 0x000fca00078e0012 */
[----:B------:R0:W3:Y:S02]  /*8440*/  @!P0 LDG.E.U16 R4, [R8.64] ;  /* 0x0000000608048981 */ /* 0x0000e4000c1e1500 */
[----:B0-----:R-:W-:Y:S02]  /*8450*/  @!P0 IMAD.MOV.U32 R8, RZ, RZ, R16 ;  /* 0x000000ffff088224 */ /* 0x001fe400078e0010 */
[----:B------:R-:W-:-:S05]  /*8460*/  @!P0 IMAD.MOV.U32 R9, RZ, RZ, R17 ;  /* 0x000000ffff098224 */ /* 0x000fca00078e0011 */
[----:B------:R2:W3:Y:S02]  /*8470*/  @!P0 LDG.E.U16 R10, [R8.64] ;  /* 0x00000006080a8981 */ /* 0x0004e4000c1e1500 */
[----:B--2---:R-:W-:Y:S02]  /*8480*/  @!P0 IMAD.MOV.U32 R9, RZ, RZ, R15 ;  /* 0x000000ffff098224 */ /* 0x004fe400078e000f */
[----:B----4-:R-:W-:-:S05]  /*8490*/  @!P0 IMAD.MOV.U32 R8, RZ, RZ, R14 ;  /* 0x000000ffff088224 */ /* 0x010fca00078e000e */
[----:B------:R0:W2:Y:S04]  /*84a0*/  @!P0 LDG.E.U16 R11, [R8.64] ;  /* 0x00000006080b8981 */ /* 0x0000a8000c1e1500 */
[----:B------:R1:W-:Y:S04]  /*84b0*/  STL [R1+0x9e8], R6 ;  /* 0x0009e80601007387 */ /* 0x0003e80000100800 */
[----:B------:R-:W4:Y:S01]  /*84c0*/  LDL R3, [R1+0x250] ;  /* 0x0002500001037983 */ /* 0x000f220000100800 */
[----:B0-----:R-:W-:-:S03]  /*84d0*/  @!P0 IMAD.MOV.U32 R8, RZ, RZ, R0 ;  /* 0x000000ffff088224 */ /* 0x001fc600078e0000 */
[----:B-1----:R-:W4:Y:S04]  /*84e0*/  LDL R6, [R1+0x24c] ;  /* 0x00024c0001067983 */ /* 0x002f280000100800 */
[----:B------:R-:W-:Y:S04]  /*84f0*/  STL [R1+0xa00], R5 ;  /* 0x000a000501007387 */ /* 0x000fe80000100800 */
[----:B---3--:R-:W-:Y:S04]  /*8500*/  STL [R1+0xa14], R4 ;  /* 0x000a140401007387 */ /* 0x008fe80000100800 */
[----:B------:R-:W-:Y:S04]  /*8510*/  STL [R1+0xa18], R10 ;  /* 0x000a180a01007387 */ /* 0x000fe80000100800 */
[----:B--2---:R-:W-:Y:S04]  /*8520*/  STL [R1+0xa1c], R11 ;  /* 0x000a1c0b01007387 */ /* 0x004fe80000100800 */
[----:B------:R-:W2:Y:S04]  /*8530*/  LDL.LU R0, [R1+0x200] ;  /* 0x0002000001007983 */ /* 0x000ea80000300800 */
[----:B--2---:R0:W-:Y:S04]  /*8540*/  STL [R1+0xa28], R0 ;  /* 0x000a280001007387 */ /* 0x0041e80000100800 */
[----:B0-----:R-:W2:Y:S04]  /*8550*/  LDL.LU R0, [R1+0x204] ;  /* 0x0002040001007983 */ /* 0x001ea80000300800 */
[----:B--2---:R0:W-:Y:S04]  /*8560*/  STL [R1+0xa2c], R0 ;  /* 0x000a2c0001007387 */ /* 0x0041e80000100800 */
[----:B0-----:R-:W2:Y:S04]  /*8570*/  LDL.LU R0, [R1+0x240] ;  /* 0x0002400001007983 */ /* 0x001ea80000300800 */
[----:B------:R-:W0:Y:S01]  /*8580*/  S2R R2, SR_TID.X ;  /* 0x0000000000027919 */ /* 0x000e220000002100 */
[----:B------:R-:W-:Y:S01]  /*8590*/  PRMT R12, RZ, 0x7610, R12 ;  /* 0x00007610ff0c7816 */ /* 0x000fe2000000000c */
[----:B------:R-:W-:-:S05]  /*85a0*/  @!P0 IMAD.MOV.U32 R9, RZ, RZ, R7 ;  /* 0x000000ffff098224 */ /* 0x000fca00078e0007 */
[----:B------:R4:W3:Y:S04]  /*85b0*/  @!P0 LDG.E.U16 R12, [R8.64] ;  /* 0x00000006080c8981 */ /* 0x0008e8000c1e1500 */
[----:B--2---:R1:W-:Y:S04]  /*85c0*/  STL [R1+0xa30], R0 ;  /* 0x000a300001007387 */ /* 0x0043e80000100800 */
[----:B-1----:R-:W2:Y:S04]  /*85d0*/  LDL.LU R0, [R1+0x244] ;  /* 0x0002440001007983 */ /* 0x002ea80000300800 */
[----:B------:R-:W3:Y:S04]  /*85e0*/  LDL.LU R21, [R1+0x1c4] ;  /* 0x0001c40001157983 */ /* 0x000ee80000300800 */
[----:B------:R-:W3:Y:S01]  /*85f0*/  LDL.LU R11, [R1+0x180] ;  /* 0x00018000010b7983 */ /* 0x000ee20000300800 */
[----:B----4-:R-:W-:-:S03]  /*8600*/  @!P0 IMAD.MOV.U32 R9, RZ, RZ, R6 ;  /* 0x000000ffff098224 */ /* 0x010fc600078e0006 */
[----:B------:R-:W4:Y:S04]  /*8610*/  LDL.LU R10, [R1+0x144] ;  /* 0x00014400010a7983 */ /* 0x000f280000300800 */
[----:B------:R-:W3:Y:S04]  /*8620*/  LDL.LU R25, [R1+0x140] ;  /* 0x0001400001197983 */ /* 0x000ee80000300800 */
[----:B------:R-:W3:Y:S04]  /*8630*/  LDL.LU R4, [R1+0x10c] ;  /* 0x00010c0001047983 */ /* 0x000ee80000300800 */
[----:B------:R-:W3:Y:S04]  /*8640*/  LDL.LU R5, [R1+0x108] ;  /* 0x0001080001057983 */ /* 0x000ee80000300800 */
[----:B------:R-:W3:Y:S04]  /*8650*/  LDL.LU R6, [R1+0x74] ;  /* 0x0000740001067983 */ /* 0x000ee80000300800 */
[----:B------:R-:W3:Y:S04]  /*8660*/  LDL.LU R7, [R1+0x70] ;  /* 0x0000700001077983 */ /* 0x000ee80000300800 */
[----:B------:R-:W3:Y:S04]  /*8670*/  LDL.LU R14, [R1+0x14] ;  /* 0x00001400010e7983 */ /* 0x000ee80000300800 */
[----:B------:R-:W3:Y:S04]  /*8680*/  LDL.LU R15, [R1+0x10] ;  /* 0x00001000010f7983 */ /* 0x000ee80000300800 */
[----:B------:R-:W3:Y:S01]  /*8690*/  LDL.LU R20, [R1+0x23c] ;  /* 0x00023c0001147983 */ /* 0x000ee20000300800 */
[----:B0-----:R-:W-:-:S03]  /*86a0*/  LOP3.LUT R2, R2, 0x7f, RZ, 0xc0, !PT ;  /* 0x0000007f02027812 */ /* 0x001fc600078ec0ff */
[----:B------:R-:W3:Y:S04]  /*86b0*/  LDL.LU R16, [R1+0x238] ;  /* 0x0002380001107983 */ /* 0x000ee80000300800 */
[----:B------:R-:W3:Y:S01]  /*86c0*/  LDL.LU R23, [R1+0x1fc] ;  /* 0x0001fc0001177983 */ /* 0x000ee20000300800 */
[----:B------:R-:W-:-:S03]  /*86d0*/  PRMT R13, RZ, 0x7610, R13 ;  /* 0x00007610ff0d7816 */ /* 0x000fc6000000000d */
[----:B------:R-:W3:Y:S01]  /*86e0*/  LDL.LU R17, [R1+0x1f8] ;  /* 0x0001f80001117983 */ /* 0x000ee20000300800 */
[----:B------:R-:W-:-:S03]  /*86f0*/  @!P0 IMAD.MOV.U32 R8, RZ, RZ, R3 ;  /* 0x000000ffff088224 */ /* 0x000fc600078e0003 */
[----:B------:R-:W3:Y:S04]  /*8700*/  LDL.LU R18, [R1+0x1bc] ;  /* 0x0001bc0001127983 */ /* 0x000ee80000300800 */
[----:B------:R-:W3:Y:S01]  /*8710*/  LDL.LU R19, [R1+0x1b8] ;  /* 0x0001b80001137983 */ /* 0x000ee20000300800 */
[----:B------:R-:W-:-:S03]  /*8720*/  IMAD.SHL.U32 R2, R2, 0x2, RZ ;  /* 0x0000000202027824 */ /* 0x000fc600078e00ff */
[----:B------:R-:W3:Y:S04]  /*8730*/  LDL.LU R24, [R1+0x17c] ;  /* 0x00017c0001187983 */ /* 0x000ee80000300800 */
[----:B------:R-:W3:Y:S04]  /*8740*/  LDL.LU R26, [R1+0x178] ;  /* 0x00017800011a7983 */ /* 0x000ee80000300800 */
[----:B------:R-:W3:Y:S04]  /*8750*/  LDL.LU R27, [R1+0x13c] ;  /* 0x00013c00011b7983 */ /* 0x000ee80000300800 */
[----:B------:R-:W3:Y:S04]  /*8760*/  LDL.LU R22, [R1+0x138] ;  /* 0x0001380001167983 */ /* 0x000ee80000300800 */
[----:B------:R-:W3:Y:S04]  /*8770*/  LDL.LU R29, [R1+0x104] ;  /* 0x00010400011d7983 */ /* 0x000ee80000300800 */
[----:B------:R-:W3:Y:S04]  /*8780*/  LDL.LU R28, [R1+0x100] ;  /* 0x00010000011c7983 */ /* 0x000ee80000300800 */
[----:B------:R-:W3:Y:S04]  /*8790*/  LDL.LU R3, [R1+0x6c] ;  /* 0x00006c0001037983 */ /* 0x000ee80000300800 */
[----:B------:R0:W3:Y:S04]  /*87a0*/  @!P0 LDG.E.U16 R13, [R8.64] ;  /* 0x00000006080d8981 */ /* 0x0000e8000c1e1500 */
[----:B0-----:R-:W3:Y:S04]  /*87b0*/  LDL.LU R8, [R1+0x1c0] ;  /* 0x0001c00001087983 */ /* 0x001ee80000300800 */
[----:B------:R-:W3:Y:S04]  /*87c0*/  LDL.LU R9, [R1+0x184] ;  /* 0x0001840001097983 */ /* 0x000ee80000300800 */
[----:B--2---:R0:W-:Y:S04]  /*87d0*/  STS.U16 [R2], R0 ;  /* 0x0000000002007388 */ /* 0x0041e80000000400 */
[----:B0-----:R-:W2:Y:S04]  /*87e0*/  LDL.LU R0, [R1+0xa30] ;  /* 0x000a300001007983 */ /* 0x001ea80000300800 */
[----:B--2---:R0:W-:Y:S04]  /*87f0*/  STS.U16 [R2+0x100], R0 ;  /* 0x0001000002007388 */ /* 0x0041e80000000400 */
[----:B0-----:R-:W2:Y:S04]  /*8800*/  LDL.LU R0, [R1+0xa2c] ;  /* 0x000a2c0001007983 */ /* 0x001ea80000300800 */
[----:B--2---:R0:W-:Y:S04]  /*8810*/  STS.U16 [R2+0x1000], R0 ;  /* 0x0010000002007388 */ /* 0x0041e80000000400 */
[----:B0-----:R-:W2:Y:S04]  /*8820*/  LDL.LU R0, [R1+0xa28] ;  /* 0x000a280001007983 */ /* 0x001ea80000300800 */
[----:B---3--:R-:W-:Y:S04]  /*8830*/  STS.U16 [R2+0x2000], R21 ;  /* 0x0020001502007388 */ /* 0x008fe80000000400 */
[----:B------:R-:W-:Y:S04]  /*8840*/  STS.U16 [R2+0x4100], R25 ;  /* 0x0041001902007388 */ /* 0x000fe80000000400 */
[----:B------:R0:W-:Y:S04]  /*8850*/  STS.U16 [R2+0x5100], R5 ;  /* 0x0051000502007388 */ /* 0x0001e80000000400 */
[----:B------:R-:W-:Y:S01]  /*8860*/  STS.U16 [R2+0x2100], R8 ;  /* 0x0021000802007388 */ /* 0x000fe20000000400 */
[----:B0-----:R-:W-:-:S03]  /*8870*/  LOP3.LUT R5, R2, 0x10, RZ, 0x3c, !PT ;  /* 0x0000001002057812 */ /* 0x001fc600078e3cff */
[----:B------:R-:W-:Y:S04]  /*8880*/  STS.U16 [R2+0x3000], R9 ;  /* 0x0030000902007388 */ /* 0x000fe80000000400 */
[----:B------:R-:W-:Y:S04]  /*8890*/  STS.U16 [R2+0x3100], R11 ;  /* 0x0031000b02007388 */ /* 0x000fe80000000400 */
[----:B----4-:R-:W-:Y:S04]  /*88a0*/  STS.U16 [R2+0x4000], R10 ;  /* 0x0040000a02007388 */ /* 0x010fe80000000400 */
[----:B------:R-:W-:Y:S04]  /*88b0*/  STS.U16 [R2+0x5000], R4 ;  /* 0x0050000402007388 */ /* 0x000fe80000000400 */
[----:B------:R-:W-:Y:S04]  /*88c0*/  STS.U16 [R2+0x6000], R6 ;  /* 0x0060000602007388 */ /* 0x000fe80000000400 */
[----:B------:R-:W-:Y:S04]  /*88d0*/  STS.U16 [R2+0x6100], R7 ;  /* 0x0061000702007388 */ /* 0x000fe80000000400 */
[----:B------:R-:W-:Y:S04]  /*88e0*/  STS.U16 [R2+0x7000], R14 ;  /* 0x0070000e02007388 */ /* 0x000fe80000000400 */
[----:B------:R-:W-:Y:S04]  /*88f0*/  STS.U16 [R2+0x7100], R15 ;  /* 0x0071000f02007388 */ /* 0x000fe80000000400 */
[----:B--2---:R0:W-:Y:S04]  /*8900*/  STS.U16 [R2+0x1100], R0 ;  /* 0x0011000002007388 */ /* 0x0041e80000000400 */
[----:B0-----:R-:W2:Y:S04]  /*8910*/  LDL.LU R0, [R1+0xa24] ;  /* 0x000a240001007983 */ /* 0x001ea80000300800 */
[----:B------:R-:W3:Y:S04]  /*8920*/  LDL.LU R21, [R1+0xa20] ;  /* 0x000a200001157983 */ /* 0x000ee80000300800 */
[----:B------:R-:W4:Y:S04]  /*8930*/  LDL.LU R25, [R1+0x68] ;  /* 0x0000680001197983 */ /* 0x000f280000300800 */
[----:B------:R-:W-:Y:S04]  /*8940*/  STS.U16 [R5+0x200], R20 ;  /* 0x0002001405007388 */ /* 0x000fe80000000400 */
[----:B------:R-:W-:Y:S04]  /*8950*/  STS.U16 [R5+0x300], R16 ;  /* 0x0003001005007388 */ /* 0x000fe80000000400 */
[----:B------:R-:W-:Y:S04]  /*8960*/  STS.U16 [R5+0x1200], R23 ;  /* 0x0012001705007388 */ /* 0x000fe80000000400 */
[----:B------:R-:W-:Y:S04]  /*8970*/  STS.U16 [R5+0x1300], R17 ;  /* 0x0013001105007388 */ /* 0x000fe80000000400 */
[----:B------:R-:W-:Y:S04]  /*8980*/  STS.U16 [R5+0x2200], R18 ;  /* 0x0022001205007388 */ /* 0x000fe80000000400 */
[----:B------:R-:W-:Y:S04]  /*8990*/  STS.U16 [R5+0x2300], R19 ;  /* 0x0023001305007388 */ /* 0x000fe80000000400 */
[----:B------:R-:W2:Y:S04]  /*89a0*/  LDL.LU R11, [R1+0x234] ;  /* 0x00023400010b7983 */ /* 0x000ea80000300800 */
[----:B------:R-:W-:Y:S04]  /*89b0*/  STS.U16 [R5+0x3200], R24 ;  /* 0x0032001805007388 */ /* 0x000fe80000000400 */
[----:B------:R-:W2:Y:S04]  /*89c0*/  LDL.LU R10, [R1+0x230] ;  /* 0x00023000010a7983 */ /* 0x000ea80000300800 */
[----:B------:R0:W-:Y:S04]  /*89d0*/  STS.U16 [R5+0x3300], R26 ;  /* 0x0033001a05007388 */ /* 0x0001e80000000400 */
[----:B------:R-:W2:Y:S04]  /*89e0*/  LDL.LU R4, [R1+0x1f4] ;  /* 0x0001f40001047983 */ /* 0x000ea80000300800 */
[----:B------:R1:W-:Y:S04]  /*89f0*/  STS.U16 [R5+0x4200], R27 ;  /* 0x0042001b05007388 */ /* 0x0003e80000000400 */
[----:B0-----:R-:W2:Y:S04]  /*8a00*/  LDL.LU R26, [R1+0x1f0] ;  /* 0x0001f000011a7983 */ /* 0x001ea80000300800 */
[----:B------:R0:W-:Y:S04]  /*8a10*/  STS.U16 [R5+0x4300], R22 ;  /* 0x0043001605007388 */ /* 0x0001e80000000400 */
[----:B-1----:R-:W2:Y:S04]  /*8a20*/  LDL.LU R27, [R1+0x1b4] ;  /* 0x0001b400011b7983 */ /* 0x002ea80000300800 */
[----:B0-----:R-:W2:Y:S04]  /*8a30*/  LDL.LU R22, [R1+0x1b0] ;  /* 0x0001b00001167983 */ /* 0x001ea80000300800 */
[----:B------:R0:W-:Y:S04]  /*8a40*/  STS.U16 [R5+0x5200], R29 ;  /* 0x0052001d05007388 */ /* 0x0001e80000000400 */
[----:B------:R1:W-:Y:S04]  /*8a50*/  STS.U16 [R5+0x5300], R28 ;  /* 0x0053001c05007388 */ /* 0x0003e80000000400 */
[----:B------:R1:W-:Y:S04]  /*8a60*/  STS.U16 [R5+0x6200], R3 ;  /* 0x0062000305007388 */ /* 0x0003e80000000400 */
[----:B------:R-:W2:Y:S04]  /*8a70*/  LDL.LU R8, [R1+0x174] ;  /* 0x0001740001087983 */ /* 0x000ea80000300800 */
[----:B0-----:R-:W2:Y:S04]  /*8a80*/  LDL.LU R29, [R1+0x170] ;  /* 0x00017000011d7983 */ /* 0x001ea80000300800 */
[----:B-1----:R-:W2:Y:S04]  /*8a90*/  LDL.LU R28, [R1+0x134] ;  /* 0x00013400011c7983 */ /* 0x002ea80000300800 */
[----:B------:R-:W2:Y:S04]  /*8aa0*/  LDL.LU R3, [R1+0x130] ;  /* 0x0001300001037983 */ /* 0x000ea80000300800 */
[----:B------:R-:W2:Y:S04]  /*8ab0*/  LDL.LU R9, [R1+0xfc] ;  /* 0x0000fc0001097983 */ /* 0x000ea80000300800 */
[----:B----4-:R-:W-:Y:S04]  /*8ac0*/  STS.U16 [R5+0x6300], R25 ;  /* 0x0063001905007388 */ /* 0x010fe80000000400 */
[----:B---3--:R0:W-:Y:S04]  /*8ad0*/  STS.U16 [R5+0x7200], R21 ;  /* 0x0072001505007388 */ /* 0x0081e80000000400 */
[----:B0-----:R-:W0:Y:S04]  /*8ae0*/  S2R R21, SR_TID.X ;  /* 0x0000000000157919 */ /* 0x001e280000002100 */
[----:B--2---:R1:W-:Y:S04]  /*8af0*/  STS.U16 [R5+0x7300], R0 ;  /* 0x0073000005007388 */ /* 0x0043e80000000400 */
[----:B-1----:R-:W2:Y:S04]  /*8b00*/  LDL.LU R5, [R1+0xf8] ;  /* 0x0000f80001057983 */ /* 0x002ea80000300800 */
[----:B------:R-:W3:Y:S04]  /*8b10*/  LDL.LU R6, [R1+0x64] ;  /* 0x0000640001067983 */ /* 0x000ee80000300800 */
[----:B------:R-:W4:Y:S01]  /*8b20*/  LDL.LU R7, [R1+0x60] ;  /* 0x0000600001077983 */ /* 0x000f220000300800 */
[----:B0-----:R-:W-:-:S03]  /*8b30*/  LOP3.LUT R0, R21, 0x7f, RZ, 0xc0, !PT ;  /* 0x0000007f15007812 */ /* 0x001fc600078ec0ff */
[----:B------:R-:W4:Y:S02]  /*8b40*/  LDL.LU R14, [R1+0x4] ;  /* 0x00000400010e7983 */ /* 0x000f240000300800 */
[----:B------:R-:W-:Y:S02]  /*8b50*/  IMAD.SHL.U32 R2, R0, 0x2, RZ ;  /* 0x0000000200027824 */ /* 0x000fe400078e00ff */
[----:B------:R-:W4:Y:S04]  /*8b60*/  LDL.LU R15, [R1+0x22c] ;  /* 0x00022c00010f7983 */ /* 0x000f280000300800 */
[----:B------:R-:W4:Y:S01]  /*8b70*/  LDL.LU R20, [R1+0x228] ;  /* 0x0002280001147983 */ /* 0x000f220000300800 */
[----:B------:R-:W-:-:S03]  /*8b80*/  LOP3.LUT R2, R2, 0x20, RZ, 0x3c, !PT ;  /* 0x0000002002027812 */ /* 0x000fc600078e3cff */
[----:B------:R-:W4:Y:S04]  /*8b90*/  LDL.LU R16, [R1+0x1ec] ;  /* 0x0001ec0001107983 */ /* 0x000f280000300800 */
[----:B------:R-:W4:Y:S04]  /*8ba0*/  LDL.LU R23, [R1+0x1e8] ;  /* 0x0001e80001177983 */ /* 0x000f280000300800 */
[----:B------:R-:W4:Y:S04]  /*8bb0*/  LDL.LU R17, [R1+0x1ac] ;  /* 0x0001ac0001117983 */ /* 0x000f280000300800 */
[----:B------:R-:W4:Y:S04]  /*8bc0*/  LDL.LU R18, [R1+0x1a8] ;  /* 0x0001a80001127983 */ /* 0x000f280000300800 */
[----:B------:R-:W4:Y:S04]  /*8bd0*/  LDL.LU R19, [R1+0x16c] ;  /* 0x00016c0001137983 */ /* 0x000f280000300800 */
[----:B------:R-:W4:Y:S04]  /*8be0*/  LDL.LU R24, [R1+0x168] ;  /* 0x0001680001187983 */ /* 0x000f280000300800 */
[----:B------:R-:W4:Y:S04]  /*8bf0*/  LDL.LU R25, [R1+0x12c] ;  /* 0x00012c0001197983 */ /* 0x000f280000300800 */
[----:B------:R-:W4:Y:S04]  /*8c00*/  LDL.LU R21, [R1+0x128] ;  /* 0x0001280001157983 */ /* 0x000f280000300800 */
[----:B------:R0:W-:Y:S04]  /*8c10*/  STS.U16 [R2+0x400], R11 ;  /* 0x0004000b02007388 */ /* 0x0001e80000000400 */
[----:B------:R1:W-:Y:S04]  /*8c20*/  STS.U16 [R2+0x500], R10 ;  /* 0x0005000a02007388 */ /* 0x0003e80000000400 */
[----:B------:R1:W-:Y:S04]  /*8c30*/  STS.U16 [R2+0x1400], R4 ;  /* 0x0014000402007388 */ /* 0x0003e80000000400 */
[----:B0-----:R-:W4:Y:S04]  /*8c40*/  LDL.LU R11, [R1+0xa1c] ;  /* 0x000a1c00010b7983 */ /* 0x001f280000300800 */
[----:B-1----:R-:W4:Y:S04]  /*8c50*/  LDL.LU R10, [R1+0xa18] ;  /* 0x000a1800010a7983 */ /* 0x002f280000300800 */
[----:B------:R-:W4:Y:S04]  /*8c60*/  LDL.LU R4, [R1+0xa14] ;  /* 0x000a140001047983 */ /* 0x000f280000300800 */
[----:B------:R0:W-:Y:S04]  /*8c70*/  STS.U16 [R2+0x1500], R26 ;  /* 0x0015001a02007388 */ /* 0x0001e80000000400 */
[----:B------:R1:W-:Y:S04]  /*8c80*/  STS.U16 [R2+0x2400], R27 ;  /* 0x0024001b02007388 */ /* 0x0003e80000000400 */
[----:B------:R1:W-:Y:S04]  /*8c90*/  STS.U16 [R2+0x2500], R22 ;  /* 0x0025001602007388 */ /* 0x0003e80000000400 */
[----:B0-----:R-:W4:Y:S04]  /*8ca0*/  LDL.LU R26, [R1+0xa10] ;  /* 0x000a1000011a7983 */ /* 0x001f280000300800 */
[----:B-1----:R-:W4:Y:S04]  /*8cb0*/  LDL.LU R27, [R1+0xa0c] ;  /* 0x000a0c00011b7983 */ /* 0x002f280000300800 */
[----:B------:R-:W4:Y:S04]  /*8cc0*/  LDL.LU R22, [R1+0xa08] ;  /* 0x000a080001167983 */ /* 0x000f280000300800 */
[----:B------:R-:W-:Y:S04]  /*8cd0*/  STS.U16 [R2+0x3400], R8 ;  /* 0x0034000802007388 */ /* 0x000fe80000000400 */
[----:B------:R0:W-:Y:S04]  /*8ce0*/  STS.U16 [R2+0x3500], R29 ;  /* 0x0035001d02007388 */ /* 0x0001e80000000400 */
[----:B------:R1:W-:Y:S04]  /*8cf0*/  STS.U16 [R2+0x4400], R28 ;  /* 0x0044001c02007388 */ /* 0x0003e80000000400 */
[----:B------:R1:W-:Y:S04]  /*8d00*/  STS.U16 [R2+0x4500], R3 ;  /* 0x0045000302007388 */ /* 0x0003e80000000400 */
[----:B------:R-:W-:Y:S04]  /*8d10*/  STS.U16 [R2+0x5400], R9 ;  /* 0x0054000902007388 */ /* 0x000fe80000000400 */
[----:B0-----:R-:W4:Y:S04]  /*8d20*/  LDL.LU R29, [R1+0xec] ;  /* 0x0000ec00011d7983 */ /* 0x001f280000300800 */
[----:B-1----:R-:W4:Y:S04]  /*8d30*/  LDL.LU R28, [R1+0xe8] ;  /* 0x0000e800011c7983 */ /* 0x002f280000300800 */
[----:B------:R-:W4:Y:S01]  /*8d40*/  LDL.LU R3, [R1+0x3c] ;  /* 0x00003c0001037983 */ /* 0x000f220000300800 */
[----:B------:R-:W-:-:S05]  /*8d50*/  IMAD.SHL.U32 R0, R0, 0x2, RZ ;  /* 0x0000000200007824 */ /* 0x000fca00078e00ff */
[----:B------:R-:W-:Y:S01]  /*8d60*/  LOP3.LUT R0, R0, 0x30, RZ, 0x3c, !PT ;  /* 0x0000003000007812 */ /* 0x000fe200078e3cff */
[----:B--2---:R-:W-:Y:S04]  /*8d70*/  STS.U16 [R2+0x5500], R5 ;  /* 0x0055000502007388 */ /* 0x004fe80000000400 */
[----:B---3--:R-:W-:Y:S04]  /*8d80*/  STS.U16 [R2+0x6400], R6 ;  /* 0x0064000602007388 */ /* 0x008fe80000000400 */
[----:B----4-:R-:W-:Y:S04]  /*8d90*/  STS.U16 [R2+0x6500], R7 ;  /* 0x0065000702007388 */ /* 0x010fe80000000400 */
[----:B------:R-:W-:Y:S04]  /*8da0*/  STS.U16 [R2+0x7400], R14 ;  /* 0x0074000e02007388 */ /* 0x000fe80000000400 */
[----:B------:R0:W-:Y:S04]  /*8db0*/  STS.U16 [R2+0x7500], R22 ;  /* 0x0075001602007388 */ /* 0x0001e80000000400 */
[----:B0-----:R-:W2:Y:S04]  /*8dc0*/  LDL.LU R22, [R1+0xa04] ;  /* 0x000a040001167983 */ /* 0x001ea80000300800 */
[----:B------:R-:W-:Y:S04]  /*8dd0*/  STS.U16 [R0+0x600], R15 ;  /* 0x0006000f00007388 */ /* 0x000fe80000000400 */
[----:B------:R-:W-:Y:S04]  /*8de0*/  STS.U16 [R0+0x700], R20 ;  /* 0x0007001400007388 */ /* 0x000fe80000000400 */
[----:B------:R-:W-:Y:S04]  /*8df0*/  STS.U16 [R0+0x1600], R16 ;  /* 0x0016001000007388 */ /* 0x000fe80000000400 */
[----:B------:R-:W-:Y:S04]  /*8e00*/  STS.U16 [R0+0x1700], R23 ;  /* 0x0017001700007388 */ /* 0x000fe80000000400 */
[----:B------:R-:W-:Y:S04]  /*8e10*/  STS.U16 [R0+0x2600], R17 ;  /* 0x0026001100007388 */ /* 0x000fe80000000400 */
[----:B------:R0:W-:Y:S04]  /*8e20*/  STS.U16 [R0+0x2700], R18 ;  /* 0x0027001200007388 */ /* 0x0001e80000000400 */
[----:B------:R-:W-:Y:S04]  /*8e30*/  STS.U16 [R0+0x3600], R19 ;  /* 0x0036001300007388 */ /* 0x000fe80000000400 */
[----:B------:R-:W3:Y:S04]  /*8e40*/  LDL.LU R5, [R1+0x224] ;  /* 0x0002240001057983 */ /* 0x000ee80000300800 */
[----:B------:R1:W-:Y:S04]  /*8e50*/  STS.U16 [R0+0x3700], R24 ;  /* 0x0037001800007388 */ /* 0x0003e80000000400 */
[----:B0-----:R-:W3:Y:S04]  /*8e60*/  LDL.LU R18, [R1+0x220] ;  /* 0x0002200001127983 */ /* 0x001ee80000300800 */
[----:B------:R0:W-:Y:S04]  /*8e70*/  STS.U16 [R0+0x4600], R25 ;  /* 0x0046001900007388 */ /* 0x0001e80000000400 */
[----:B-1----:R-:W3:Y:S04]  /*8e80*/  LDL.LU R24, [R1+0x1e4] ;  /* 0x0001e40001187983 */ /* 0x002ee80000300800 */
[----:B0-----:R-:W3:Y:S04]  /*8e90*/  LDL.LU R25, [R1+0x1e0] ;  /* 0x0001e00001197983 */ /* 0x001ee80000300800 */
[----:B------:R-:W-:Y:S04]  /*8ea0*/  STS.U16 [R0+0x4700], R21 ;  /* 0x0047001500007388 */ /* 0x000fe80000000400 */
[----:B------:R-:W-:Y:S04]  /*8eb0*/  STS.U16 [R0+0x5600], R29 ;  /* 0x0056001d00007388 */ /* 0x000fe80000000400 */
[----:B------:R-:W-:Y:S04]  /*8ec0*/  STS.U16 [R0+0x5700], R28 ;  /* 0x0057001c00007388 */ /* 0x000fe80000000400 */
[----:B------:R0:W-:Y:S04]  /*8ed0*/  STS.U16 [R0+0x6600], R3 ;  /* 0x0066000300007388 */ /* 0x0001e80000000400 */
[----:B------:R-:W3:Y:S04]  /*8ee0*/  LDL.LU R2, [R1+0x164] ;  /* 0x0001640001027983 */ /* 0x000ee80000300800 */
[----:B------:R-:W3:Y:S04]  /*8ef0*/  LDL.LU R8, [R1+0x160] ;  /* 0x0001600001087983 */ /* 0x000ee80000300800 */
[----:B------:R-:W3:Y:S04]  /*8f00*/  LDL.LU R9, [R1+0x124] ;  /* 0x0001240001097983 */ /* 0x000ee80000300800 */
[----:B------:R-:W3:Y:S04]  /*8f10*/  LDL.LU R6, [R1+0x120] ;  /* 0x0001200001067983 */ /* 0x000ee80000300800 */
[----:B------:R-:W3:Y:S04]  /*8f20*/  LDL.LU R14, [R1+0xe4] ;  /* 0x0000e400010e7983 */ /* 0x000ee80000300800 */
[----:B------:R-:W3:Y:S04]  /*8f30*/  LDL.LU R15, [R1+0xe0] ;  /* 0x0000e000010f7983 */ /* 0x000ee80000300800 */
[----:B------:R-:W3:Y:S04]  /*8f40*/  LDL.LU R20, [R1+0x34] ;  /* 0x0000340001147983 */ /* 0x000ee80000300800 */
[----:B------:R-:W3:Y:S04]  /*8f50*/  LDL.LU R19, [R1+0x30] ;  /* 0x0000300001137983 */ /* 0x000ee80000300800 */
[----:B0-----:R-:W3:Y:S04]  /*8f60*/  LDL.LU R3, [R1+0x21c] ;  /* 0x00021c0001037983 */ /* 0x001ee80000300800 */
[----:B--2---:R0:W-:Y:S04]  /*8f70*/  STS.U16 [R0+0x6700], R22 ;  /* 0x0067001600007388 */ /* 0x0041e80000000400 */
[----:B0-----:R-:W0:Y:S04]  /*8f80*/  S2R R22, SR_TID.X ;  /* 0x0000000000167919 */ /* 0x001e280000002100 */
[----:B------:R1:W-:Y:S04]  /*8f90*/  STS.U16 [R0+0x7600], R27 ;  /* 0x0076001b00007388 */ /* 0x0003e80000000400 */
[----:B------:R2:W-:Y:S04]  /*8fa0*/  STS.U16 [R0+0x7700], R26 ;  /* 0x0077001a00007388 */ /* 0x0005e80000000400 */
[----:B-1----:R-:W4:Y:S04]  /*8fb0*/  LDL.LU R27, [R1+0x1a0] ;  /* 0x0001a000011b7983 */ /* 0x002f280000300800 */
[----:B--2---:R-:W2:Y:S04]  /*8fc0*/  LDL.LU R26, [R1+0x1a4] ;  /* 0x0001a400011a7983 */ /* 0x004ea80000300800 */
[----:B------:R-:W4:Y:S01]  /*8fd0*/  LDL.LU R23, [R1+0x218] ;  /* 0x0002180001177983 */ /* 0x000f220000300800 */
[----:B0-----:R-:W-:-:S03]  /*8fe0*/  LOP3.LUT R16, R22, 0x7f, RZ, 0xc0, !PT ;  /* 0x0000007f16107812 */ /* 0x001fc600078ec0ff */
[----:B------:R-:W4:Y:S02]  /*8ff0*/  LDL.LU R17, [R1+0x1dc] ;  /* 0x0001dc0001117983 */ /* 0x000f240000300800 */
[C---:B------:R-:W-:Y:S02]  /*9000*/  IMAD.SHL.U32 R7, R16.reuse, 0x2, RZ ;  /* 0x0000000210077824 */ /* 0x040fe400078e00ff */
[----:B------:R-:W4:Y:S03]  /*9010*/  LDL.LU R0, [R1+0x1d8] ;  /* 0x0001d80001007983 */ /* 0x000f260000300800 */
[----:B------:R-:W-:Y:S01]  /*9020*/  LOP3.LUT R7, R7, 0x40, RZ, 0x3c, !PT ;  /* 0x0000004007077812 */ /* 0x000fe200078e3cff */
[----:B------:R-:W4:Y:S04]  /*9030*/  LDL.LU R21, [R1+0x19c] ;  /* 0x00019c0001157983 */ /* 0x000f280000300800 */
[----:B------:R-:W4:Y:S04]  /*9040*/  LDL.LU R29, [R1+0x198] ;  /* 0x00019800011d7983 */ /* 0x000f280000300800 */
[----:B------:R-:W4:Y:S04]  /*9050*/  LDL.LU R28, [R1+0x15c] ;  /* 0x00015c00011c7983 */ /* 0x000f280000300800 */
[----:B------:R-:W4:Y:S04]  /*9060*/  LDL.LU R22, [R1+0x158] ;  /* 0x0001580001167983 */ /* 0x000f280000300800 */
[----:B---3--:R0:W-:Y:S04]  /*9070*/  STS.U16 [R7+0x800], R5 ;  /* 0x0008000507007388 */ /* 0x0081e80000000400 */
[----:B------:R1:W-:Y:S04]  /*9080*/  STS.U16 [R7+0x900], R18 ;  /* 0x0009001207007388 */ /* 0x0003e80000000400 */
[----:B------:R3:W-:Y:S04]  /*9090*/  STS.U16 [R7+0x1800], R24 ;  /* 0x0018001807007388 */ /* 0x0007e80000000400 */
[----:B0-----:R-:W4:Y:S04]  /*90a0*/  LDL.LU R5, [R1+0xa00] ;  /* 0x000a000001057983 */ /* 0x001f280000300800 */
[----:B-1----:R-:W4:Y:S04]  /*90b0*/  LDL.LU R18, [R1+0x9fc] ;  /* 0x0009fc0001127983 */ /* 0x002f280000300800 */
[----:B---3--:R-:W3:Y:S04]  /*90c0*/  LDL.LU R24, [R1+0x9f8] ;  /* 0x0009f80001187983 */ /* 0x008ee80000300800 */
[----:B------:R0:W-:Y:S04]  /*90d0*/  STS.U16 [R7+0x1900], R25 ;  /* 0x0019001907007388 */ /* 0x0001e80000000400 */
[----:B0-----:R-:W3:Y:S04]  /*90e0*/  LDL.LU R25, [R1+0x9f4] ;  /* 0x0009f40001197983 */ /* 0x001ee80000300800 */
[----:B--2---:R-:W-:Y:S04]  /*90f0*/  STS.U16 [R7+0x2800], R26 ;  /* 0x0028001a07007388 */ /* 0x004fe80000000400 */
[----:B----4-:R-:W-:Y:S04]  /*9100*/  STS.U16 [R7+0x2900], R27 ;  /* 0x0029001b07007388 */ /* 0x010fe80000000400 */
[----:B------:R0:W-:Y:S04]  /*9110*/  STS.U16 [R7+0x3800], R2 ;  /* 0x0038000207007388 */ /* 0x0001e80000000400 */
[----:B------:R-:W-:Y:S04]  /*9120*/  STS.U16 [R7+0x3900], R8 ;  /* 0x0039000807007388 */ /* 0x000fe80000000400 */
[----:B------:R-:W-:Y:S04]  /*9130*/  STS.U16 [R7+0x4800], R9 ;  /* 0x0048000907007388 */ /* 0x000fe80000000400 */
[----:B------:R1:W-:Y:S04]  /*9140*/  STS.U16 [R7+0x4900], R6 ;  /* 0x0049000607007388 */ /* 0x0003e80000000400 */
[----:B------:R-:W-:Y:S04]  /*9150*/  STS.U16 [R7+0x5800], R14 ;  /* 0x0058000e07007388 */ /* 0x000fe80000000400 */
[----:B0-----:R-:W2:Y:S01]  /*9160*/  LDL.LU R2, [R1+0x11c] ;  /* 0x00011c0001027983 */ /* 0x001ea20000300800 */
[----:B-1----:R-:W-:-:S03]  /*9170*/  IMAD.SHL.U32 R6, R16, 0x2, RZ ;  /* 0x0000000210067824 */ /* 0x002fc600078e00ff */
[----:B------:R-:W-:Y:S02]  /*9180*/  STS.U16 [R7+0x5900], R15 ;  /* 0x0059000f07007388 */ /* 0x000fe40000000400 */
[----:B------:R-:W-:Y:S02]  /*9190*/  LOP3.LUT R6, R6, 0x50, RZ, 0x3c, !PT ;  /* 0x0000005006067812 */ /* 0x000fe400078e3cff */
[----:B------:R-:W-:Y:S04]  /*91a0*/  STS.U16 [R7+0x6800], R20 ;  /* 0x0068001407007388 */ /* 0x000fe80000000400 */
[----:B------:R0:W-:Y:S04]  /*91b0*/  STS.U16 [R7+0x6900], R19 ;  /* 0x0069001307007388 */ /* 0x0001e80000000400 */
[----:B------:R-:W4:Y:S04]  /*91c0*/  LDL.LU R8, [R1+0x118] ;  /* 0x0001180001087983 */ /* 0x000f280000300800 */
[----:B------:R-:W4:Y:S04]  /*91d0*/  LDL.LU R9, [R1+0xcc] ;  /* 0x0000cc0001097983 */ /* 0x000f280000300800 */
[----:B0-----:R-:W4:Y:S04]  /*91e0*/  LDL.LU R19, [R1+0xc8] ;  /* 0x0000c80001137983 */ /* 0x001f280000300800 */
[----:B---3--:R-:W-:Y:S04]  /*91f0*/  STS.U16 [R7+0x7800], R25 ;  /* 0x0078001907007388 */ /* 0x008fe80000000400 */
[----:B------:R-:W-:Y:S04]  /*9200*/  STS.U16 [R7+0x7900], R24 ;  /* 0x0079001807007388 */ /* 0x000fe80000000400 */
[----:B------:R0:W-:Y:S04]  /*9210*/  STS.U16 [R6+0xa00], R3 ;  /* 0x000a000306007388 */ /* 0x0001e80000000400 */
[----:B0-----:R-:W3:Y:S04]  /*9220*/  LDL.LU R3, [R1+0x2c] ;  /* 0x00002c0001037983 */ /* 0x001ee80000300800 */
[----:B------:R-:W3:Y:S04]  /*9230*/  LDL.LU R7, [R1+0x214] ;  /* 0x0002140001077983 */ /* 0x000ee80000300800 */
[----:B------:R-:W3:Y:S04]  /*9240*/  LDL.LU R14, [R1+0x210] ;  /* 0x00021000010e7983 */ /* 0x000ee80000300800 */
[----:B------:R-:W3:Y:S04]  /*9250*/  LDL.LU R15, [R1+0x1d4] ;  /* 0x0001d400010f7983 */ /* 0x000ee80000300800 */
[----:B------:R-:W3:Y:S04]  /*9260*/  LDL.LU R20, [R1+0x1d0] ;  /* 0x0001d00001147983 */ /* 0x000ee80000300800 */
[----:B------:R0:W-:Y:S04]  /*9270*/  STS.U16 [R6+0xb00], R23 ;  /* 0x000b001706007388 */ /* 0x0001e80000000400 */
[----:B------:R-:W3:Y:S04]  /*9280*/  LDL.LU R16, [R1+0x194] ;  /* 0x0001940001107983 */ /* 0x000ee80000300800 */
[----:B------:R1:W-:Y:S04]  /*9290*/  STS.U16 [R6+0x1a00], R17 ;  /* 0x001a001106007388 */ /* 0x0003e80000000400 */
[----:B0-----:R-:W3:Y:S04]  /*92a0*/  LDL.LU R23, [R1+0x190] ;  /* 0x0001900001177983 */ /* 0x001ee80000300800 */
[----:B------:R0:W-:Y:S04]  /*92b0*/  STS.U16 [R6+0x1b00], R0 ;  /* 0x001b000006007388 */ /* 0x0001e80000000400 */
[----:B-1----:R-:W3:Y:S04]  /*92c0*/  LDL.LU R17, [R1+0x154] ;  /* 0x0001540001117983 */ /* 0x002ee80000300800 */
        /* <DEDUP_REMOVED lines=8> */
[----:B0-----:R-:W3:Y:S04]  /*9350*/  LDL.LU R22, [R1+0xc0] ;  /* 0x0000c00001167983 */ /* 0x001ee80000300800 */
[----:B------:R-:W3:Y:S04]  /*9360*/  LDL.LU R24, [R1+0x1cc] ;  /* 0x0001cc0001187983 */ /* 0x000ee80000300800 */
[----:B------:R-:W3:Y:S04]  /*9370*/  LDL.LU R25, [R1+0x1c8] ;  /* 0x0001c80001197983 */ /* 0x000ee80000300800 */
[----:B------:R-:W3:Y:S04]  /*9380*/  LDL.LU R26, [R1+0x18c] ;  /* 0x00018c00011a7983 */ /* 0x000ee80000300800 */
[----:B------:R-:W3:Y:S04]  /*9390*/  LDL.LU R27, [R1+0x188] ;  /* 0x00018800011b7983 */ /* 0x000ee80000300800 */
[----:B--2---:R0:W-:Y:S04]  /*93a0*/  STS.U16 [R6+0x4a00], R2 ;  /* 0x004a000206007388 */ /* 0x0041e80000000400 */
[----:B0-----:R-:W2:Y:S04]  /*93b0*/  LDL.LU R2, [R1+0x14c] ;  /* 0x00014c0001027983 */ /* 0x001ea80000300800 */
[----:B----4-:R-:W-:Y:S04]  /*93c0*/  STS.U16 [R6+0x4b00], R8 ;  /* 0x004b000806007388 */ /* 0x010fe80000000400 */
[----:B------:R0:W-:Y:S04]  /*93d0*/  STS.U16 [R6+0x5a00], R9 ;  /* 0x005a000906007388 */ /* 0x0001e80000000400 */
[----:B------:R1:W-:Y:S04]  /*93e0*/  STS.U16 [R6+0x5b00], R19 ;  /* 0x005b001306007388 */ /* 0x0003e80000000400 */
[----:B0-----:R-:W4:Y:S04]  /*93f0*/  LDL.LU R9, [R1+0x148] ;  /* 0x0001480001097983 */ /* 0x001f280000300800 */
[----:B-1----:R-:W2:Y:S04]  /*9400*/  LDL.LU R19, [R1+0x9f0] ;  /* 0x0009f00001137983 */ /* 0x002ea80000300800 */
[----:B---3--:R0:W-:Y:S04]  /*9410*/  STS.U16 [R6+0x6a00], R3 ;  /* 0x006a000306007388 */ /* 0x0081e80000000400 */
[----:B0-----:R-:W3:Y:S04]  /*9420*/  LDL.LU R3, [R1+0x9ec] ;  /* 0x0009ec0001037983 */ /* 0x001ee80000300800 */
[----:B------:R-:W0:Y:S02]  /*9430*/  S2R R8, SR_TID.X ;  /* 0x0000000000087919 */ /* 0x000e240000002100 */
[----:B0-----:R-:W-:-:S02]  /*9440*/  LOP3.LUT R8, R8, 0x7f, RZ, 0xc0, !PT ;  /* 0x0000007f08087812 */ /* 0x001fc400078ec0ff */
[----:B---3--:R0:W-:Y:S03]  /*9450*/  STS.U16 [R6+0x6b00], R3 ;  /* 0x006b000306007388 */ /* 0x0081e60000000400 */
[C---:B0-----:R-:W-:Y:S01]  /*9460*/  IMAD.SHL.U32 R3, R8.reuse, 0x2, RZ ;  /* 0x0000000208037824 */ /* 0x041fe200078e00ff */
[----:B--2---:R0:W-:Y:S04]  /*9470*/  STS.U16 [R6+0x7a00], R19 ;  /* 0x007a001306007388 */ /* 0x0041e80000000400 */
[----:B------:R-:W-:Y:S01]  /*9480*/  LOP3.LUT R3, R3, 0x60, RZ, 0x3c, !PT ;  /* 0x0000006003037812 */ /* 0x000fe200078e3cff */
[----:B------:R1:W-:Y:S04]  /*9490*/  STS.U16 [R6+0x7b00], R18 ;  /* 0x007b001206007388 */ /* 0x0003e80000000400 */
[----:B0-----:R-:W2:Y:S04]  /*94a0*/  LDL.LU R19, [R1+0x208] ;  /* 0x0002080001137983 */ /* 0x001ea80000300800 */
[----:B------:R0:W-:Y:S04]  /*94b0*/  STS.U16 [R3+0xc00], R7 ;  /* 0x000c000703007388 */ /* 0x0001e80000000400 */
[----:B-1----:R-:W3:Y:S04]  /*94c0*/  LDL.LU R6, [R1+0x9e8] ;  /* 0x0009e80001067983 */ /* 0x002ee80000300800 */
[----:B------:R-:W2:Y:S04]  /*94d0*/  LDL.LU R18, [R1+0x20c] ;  /* 0x00020c0001127983 */ /* 0x000ea80000300800 */
[----:B0-----:R-:W2:Y:S04]  /*94e0*/  LDL.LU R7, [R1+0x9e4] ;  /* 0x0009e40001077983 */ /* 0x001ea80000300800 */
[----:B------:R0:W-:Y:S04]  /*94f0*/  STS.U16 [R3+0xd00], R14 ;  /* 0x000d000e03007388 */ /* 0x0001e80000000400 */
[----:B------:R1:W-:Y:S04]  /*9500*/  STS.U16 [R3+0x1c00], R15 ;  /* 0x001c000f03007388 */ /* 0x0003e80000000400 */
[----:B------:R4:W-:Y:S04]  /*9510*/  STS.U16 [R3+0x1d00], R20 ;  /* 0x001d001403007388 */ /* 0x0009e80000000400 */
[----:B0-----:R-:W2:Y:S04]  /*9520*/  LDL.LU R14, [R1+0x9e0] ;  /* 0x0009e000010e7983 */ /* 0x001ea80000300800 */
[----:B-1----:R-:W2:Y:S04]  /*9530*/  LDL.LU R15, [R1+0x9dc] ;  /* 0x0009dc00010f7983 */ /* 0x002ea80000300800 */
[----:B----4-:R-:W4:Y:S04]  /*9540*/  LDL.LU R20, [R1+0x9d8] ;  /* 0x0009d80001147983 */ /* 0x010f280000300800 */
[----:B------:R0:W-:Y:S04]  /*9550*/  STS.U16 [R3+0x2c00], R16 ;  /* 0x002c001003007388 */ /* 0x0001e80000000400 */
[----:B------:R1:W-:Y:S04]  /*9560*/  STS.U16 [R3+0x2d00], R23 ;  /* 0x002d001703007388 */ /* 0x0003e80000000400 */
[----:B------:R1:W-:Y:S04]  /*9570*/  STS.U16 [R3+0x3c00], R17 ;  /* 0x003c001103007388 */ /* 0x0003e80000000400 */
[----:B0-----:R-:W2:Y:S04]  /*9580*/  LDL.LU R16, [R1+0x9d4] ;  /* 0x0009d40001107983 */ /* 0x001ea80000300800 */
[----:B-1----:R-:W2:Y:S04]  /*9590*/  LDL.LU R23, [R1+0x9d0] ;  /* 0x0009d00001177983 */ /* 0x002ea80000300800 */
[----:B------:R-:W2:Y:S04]  /*95a0*/  LDL.LU R17, [R1+0x9cc] ;  /* 0x0009cc0001117983 */ /* 0x000ea80000300800 */
[----:B------:R0:W-:Y:S04]  /*95b0*/  STS.U16 [R3+0x3d00], R0 ;  /* 0x003d000003007388 */ /* 0x0001e80000000400 */
[----:B------:R1:W-:Y:S04]  /*95c0*/  STS.U16 [R3+0x4c00], R21 ;  /* 0x004c001503007388 */ /* 0x0003e80000000400 */
[----:B------:R1:W-:Y:S04]  /*95d0*/  STS.U16 [R3+0x4d00], R29 ;  /* 0x004d001d03007388 */ /* 0x0003e80000000400 */
[----:B0-----:R-:W2:Y:S04]  /*95e0*/  LDL.LU R0, [R1+0x9c8] ;  /* 0x0009c80001007983 */ /* 0x001ea80000300800 */
[----:B-1----:R-:W2:Y:S04]  /*95f0*/  LDL.LU R21, [R1+0x9c4] ;  /* 0x0009c40001157983 */ /* 0x002ea80000300800 */
[----:B------:R-:W2:Y:S04]  /*9600*/  LDL.LU R29, [R1+0x9c0] ;  /* 0x0009c000011d7983 */ /* 0x000ea80000300800 */
[----:B------:R0:W-:Y:S04]  /*9610*/  STS.U16 [R3+0x5c00], R28 ;  /* 0x005c001c03007388 */ /* 0x0001e80000000400 */
[----:B0-----:R-:W2:Y:S04]  /*9620*/  LDL.LU R28, [R1+0x9bc] ;  /* 0x0009bc00011c7983 */ /* 0x001ea80000300800 */
[----:B------:R0:W-:Y:S04]  /*9630*/  STS.U16 [R3+0x5d00], R22 ;  /* 0x005d001603007388 */ /* 0x0001e80000000400 */
[----:B0-----:R-:W3:Y:S01]  /*9640*/  LDL.LU R22, [R1+0x9b8] ;  /* 0x0009b80001167983 */ /* 0x001ee20000300800 */
[----:B------:R-:W-:-:S03]  /*9650*/  IMAD.SHL.U32 R8, R8, 0x2, RZ ;  /* 0x0000000208087824 */ /* 0x000fc600078e00ff */
[----:B--2---:R0:W-:Y:S04]  /*9660*/  STS.U16 [R3+0x6c00], R28 ;  /* 0x006c001c03007388 */ /* 0x0041e80000000400 */
[----:B------:R1:W-:Y:S04]  /*9670*/  STS.U16 [R3+0x6d00], R29 ;  /* 0x006d001d03007388 */ /* 0x0003e80000000400 */
[----:B------:R2:W-:Y:S04]  /*9680*/  STS.U16 [R3+0x7c00], R17 ;  /* 0x007c001103007388 */ /* 0x0005e80000000400 */
[----:B0-----:R-:W3:Y:S04]  /*9690*/  LDL.LU R28, [R1+0x9b4] ;  /* 0x0009b400011c7983 */ /* 0x001ee80000300800 */
[----:B-1----:R-:W3:Y:S04]  /*96a0*/  LDL.LU R29, [R1+0x9b0] ;  /* 0x0009b000011d7983 */ /* 0x002ee80000300800 */
[----:B--2---:R-:W2:Y:S04]  /*96b0*/  LDL.LU R3, [R1+0x9ac] ;  /* 0x0009ac0001037983 */ /* 0x004ea80000300800 */
[----:B------:R-:W0:Y:S01]  /*96c0*/  S2R R17, SR_TID.X ;  /* 0x0000000000117919 */ /* 0x000e220000002100 */
[----:B------:R-:W-:-:S02]  /*96d0*/  LOP3.LUT R8, R8, 0x70, RZ, 0x3c, !PT ;  /* 0x0000007008087812 */ /* 0x000fc400078e3cff */
[----:B0-----:R-:W-:-:S05]  /*96e0*/  LOP3.LUT R17, R17, 0x7f, RZ, 0xc0, !PT ;  /* 0x0000007f11117812 */ /* 0x001fca00078ec0ff */
[----:B------:R-:W-:-:S05]  /*96f0*/  IMAD.SHL.U32 R17, R17, 0x2, RZ ;  /* 0x0000000211117824 */ /* 0x000fca00078e00ff */
[----:B------:R-:W-:-:S05]  /*9700*/  LOP3.LUT R17, R17, 0x60, RZ, 0x3c, !PT ;  /* 0x0000006011117812 */ /* 0x000fca00078e3cff */
[----:B------:R4:W-:Y:S04]  /*9710*/  STS.U16 [R17+0x7d00], R16 ;  /* 0x007d001011007388 */ /* 0x0009e80000000400 */
[----:B------:R-:W-:Y:S04]  /*9720*/  STS.U16 [R8+0xe00], R18 ;  /* 0x000e001208007388 */ /* 0x000fe80000000400 */
[----:B------:R-:W-:Y:S04]  /*9730*/  STS.U16 [R8+0xf00], R19 ;  /* 0x000f001308007388 */ /* 0x000fe80000000400 */
[----:B------:R-:W-:Y:S04]  /*9740*/  STS.U16 [R8+0x1e00], R24 ;  /* 0x001e001808007388 */ /* 0x000fe80000000400 */
[----:B------:R-:W-:Y:S04]  /*9750*/  STS.U16 [R8+0x1f00], R25 ;  /* 0x001f001908007388 */ /* 0x000fe80000000400 */
[----:B------:R-:W-:Y:S04]  /*9760*/  STS.U16 [R8+0x2e00], R26 ;  /* 0x002e001a08007388 */ /* 0x000fe80000000400 */
[----:B------:R-:W-:Y:S04]  /*9770*/  STS.U16 [R8+0x2f00], R27 ;  /* 0x002f001b08007388 */ /* 0x000fe80000000400 */
[----:B------:R-:W-:Y:S04]  /*9780*/  STS.U16 [R8+0x3e00], R2 ;  /* 0x003e000208007388 */ /* 0x000fe80000000400 */
[----:B------:R0:W-:Y:S01]  /*9790*/  STS.U16 [R8+0x3f00], R9 ;  /* 0x003f000908007388 */ /* 0x0001e20000000400 */
[----:B----4-:R-:W-:Y:S01]  /*97a0*/  IMAD.SHL.U32 R16, R20, 0x2, RZ ;  /* 0x0000000214107824 */ /* 0x010fe200078e00ff */
[----:B------:R-:W-:-:S02]  /*97b0*/  SHF.R.S32.HI R17, RZ, 0x6, R23 ;  /* 0x00000006ff117819 */ /* 0x000fc40000011417 */
[----:B0-----:R-:W-:Y:S01]  /*97c0*/  SHF.R.S32.HI R9, RZ, 0x6, R23 ;  /* 0x00000006ff097819 */ /* 0x001fe20000011417 */
[----:B--2---:R0:W-:Y:S04]  /*97d0*/  STS.U16 [R8+0x4e00], R3 ;  /* 0x004e000308007388 */ /* 0x0041e80000000400 */
[----:B---3--:R-:W-:Y:S04]  /*97e0*/  STS.U16 [R8+0x4f00], R29 ;  /* 0x004f001d08007388 */ /* 0x008fe80000000400 */
[----:B------:R-:W-:Y:S04]  /*97f0*/  STS.U16 [R8+0x5e00], R28 ;  /* 0x005e001c08007388 */ /* 0x000fe80000000400 */
[----:B------:R-:W-:Y:S04]  /*9800*/  STS.U16 [R8+0x5f00], R22 ;  /* 0x005f001608007388 */ /* 0x000fe80000000400 */
[----:B------:R1:W-:Y:S04]  /*9810*/  STS.U16 [R8+0x6e00], R21 ;  /* 0x006e001508007388 */ /* 0x0003e80000000400 */
[----:B0-----:R-:W2:Y:S04]  /*9820*/  LDL.LU R3, [R1+0x9a8] ;  /* 0x0009a80001037983 */ /* 0x001ea80000300800 */
[----:B-1----:R-:W0:Y:S04]  /*9830*/  S2R R21, SR_TID.X ;  /* 0x0000000000157919 */ /* 0x002e280000002100 */
[----:B------:R1:W-:Y:S04]  /*9840*/  STS.U16 [R8+0x6f00], R0 ;  /* 0x006f000008007388 */ /* 0x0003e80000000400 */
[----:B------:R-:W-:Y:S01]  /*9850*/  STS.U16 [R8+0x7e00], R15 ;  /* 0x007e000f08007388 */ /* 0x000fe20000000400 */
[----:B0-----:R-:W-:-:S02]  /*9860*/  LOP3.LUT R22, R21, 0x3f, RZ, 0xc0, !PT ;  /* 0x0000003f15167812 */ /* 0x001fc400078ec0ff */
[----:B------:R-:W-:-:S03]  /*9870*/  SHF.R.S32.HI R2, RZ, 0x6, R21 ;  /* 0x00000006ff027819 */ /* 0x000fc60000011415 */
[----:B-1----:R-:W-:Y:S01]  /*9880*/  IMAD.SHL.U32 R0, R22, 0x2, RZ ;  /* 0x0000000216007824 */ /* 0x002fe200078e00ff */
[----:B------:R-:W-:-:S04]  /*9890*/  SGXT R2, R2, 0x1 ;  /* 0x000000010202781a */ /* 0x000fc80000000200 */
[----:B------:R-:W-:Y:S01]  /*98a0*/  LOP3.LUT R0, R0, 0x90, R2, 0x78, !PT ;  /* 0x0000009000007812 */ /* 0x000fe200078e7802 */
[----:B------:R0:W-:Y:S01]  /*98b0*/  STS.U16 [R8+0x7f00], R14 ;  /* 0x007f000e08007388 */ /* 0x0001e20000000400 */
[----:B------:R-:W-:-:S03]  /*98c0*/  SHF.R.S32.HI R2, RZ, 0x6, R23 ;  /* 0x00000006ff027819 */ /* 0x000fc60000011417 */
[----:B------:R-:W-:Y:S04]  /*98d0*/  STS.U16 [R0+0x8000], R7 ;  /* 0x0080000700007388 */ /* 0x000fe80000000400 */
[----:B------:R1:W-:Y:S01]  /*98e0*/  STS.U16 [R0+0x8400], R10 ;  /* 0x0084000a00007388 */ /* 0x0003e20000000400 */
[C---:B0-----:R-:W-:Y:S02]  /*98f0*/  IMAD.SHL.U32 R8, R20.reuse, 0x2, RZ ;  /* 0x0000000214087824 */ /* 0x041fe400078e00ff */
[----:B-1----:R-:W-:Y:S02]  /*9900*/  IMAD.SHL.U32 R0, R20, 0x2, RZ ;  /* 0x0000000214007824 */ /* 0x002fe400078e00ff */
[----:B------:R-:W3:Y:S04]  /*9910*/  LDL.LU.64 R20, [R1+0xb0] ;  /* 0x0000b00001147983 */ /* 0x000ee80000300a00 */
[----:B------:R-:W4:Y:S01]  /*9920*/  LDL.LU.64 R22, [R1+0xb8] ;  /* 0x0000b80001167983 */ /* 0x000f220000300a00 */
[----:B------:R-:W-:-:S02]  /*9930*/  SGXT R17, R17, 0x1 ;  /* 0x000000011111781a */ /* 0x000fc40000000200 */
[----:B------:R-:W-:Y:S02]  /*9940*/  SGXT R9, R9, 0x1 ;  /* 0x000000010909781a */ /* 0x000fe40000000200 */
[----:B------:R-:W-:Y:S02]  /*9950*/  LOP3.LUT R16, R16, 0x90, R17, 0x78, !PT ;  /* 0x0000009010107812 */ /* 0x000fe400078e7811 */
[----:B------:R-:W-:Y:S02]  /*9960*/  SGXT R2, R2, 0x1 ;  /* 0x000000010202781a */ /* 0x000fe40000000200 */
[----:B------:R-:W-:Y:S02]  /*9970*/  LOP3.LUT R8, R8, 0x90, R9, 0x78, !PT ;  /* 0x0000009008087812 */ /* 0x000fe400078e7809 */
[----:B------:R-:W-:Y:S02]  /*9980*/  LOP3.LUT R16, R16, 0x20, RZ, 0x3c, !PT ;  /* 0x0000002010107812 */ /* 0x000fe400078e3cff */
[----:B------:R-:W-:-:S02]  /*9990*/  LOP3.LUT R0, R0, 0x90, R2, 0x78, !PT ;  /* 0x0000009000007812 */ /* 0x000fc400078e7802 */
[----:B------:R-:W-:Y:S01]  /*99a0*/  LOP3.LUT R8, R8, 0x40, RZ, 0x3c, !PT ;  /* 0x0000004008087812 */ /* 0x000fe200078e3cff */
[----:B------:R-:W-:Y:S01]  /*99b0*/  STS.U16 [R16+0x8100], R6 ;  /* 0x0081000610007388 */ /* 0x000fe20000000400 */
[----:B------:R-:W-:-:S03]  /*99c0*/  LOP3.LUT R0, R0, 0x60, RZ, 0x3c, !PT ;  /* 0x0000006000007812 */ /* 0x000fc600078e3cff */
[----:B------:R-:W-:Y:S04]  /*99d0*/  STS.U16 [R16+0x8500], R11 ;  /* 0x0085000b10007388 */ /* 0x000fe80000000400 */
[----:B------:R-:W-:Y:S04]  /*99e0*/  STS.U16 [R8+0x8200], R5 ;  /* 0x0082000508007388 */ /* 0x000fe80000000400 */
[----:B------:R-:W-:Y:S04]  /*99f0*/  STS.U16 [R8+0x8600], R12 ;  /* 0x0086000c08007388 */ /* 0x000fe80000000400 */
[----:B------:R-:W-:Y:S04]  /*9a00*/  STS.U16 [R0+0x8300], R4 ;  /* 0x0083000400007388 */ /* 0x000fe80000000400 */
[----:B------:R0:W-:Y:S04]  /*9a10*/  STS.U16 [R0+0x8700], R13 ;  /* 0x0087000d00007388 */ /* 0x0001e80000000400 */
[----:B------:R-:W-:Y:S06]  /*9a20*/  BAR.SYNC.DEFER_BLOCKING 0x0 ;  /* 0x0000000000007b1d */ /* 0x000fec0000010000 */
[----:B0-----:R-:W0:Y:S02]  /*9a30*/  S2R R0, SR_TID.X ;  /* 0x0000000000007919 */ /* 0x001e240000002100 */
[C---:B0-----:R-:W-:Y:S01]  /*9a40*/  IMAD.SHL.U32 R2, R0.reuse, 0x2, RZ ;  /* 0x0000000200027824 */ /* 0x041fe200078e00ff */
[----:B------:R-:W-:-:S05]  /*9a50*/  LOP3.LUT R0, R0, 0x7, RZ, 0xc0, !PT ;  /* 0x0000000700007812 */ /* 0x000fca00078ec0ff */
[----:B------:R-:W-:-:S05]  /*9a60*/  IMAD R0, R0, 0x90, RZ ;  /* 0x0000009000007824 */ /* 0x000fca00078e02ff */
[----:B------:R-:W-:-:S05]  /*9a70*/  LOP3.LUT R0, R0, 0x30, R2, 0x78, !PT ;  /* 0x0000003000007812 */ /* 0x000fca00078e7802 */
[----:B------:R-:W0:Y:S04]  /*9a80*/  LDSM.16.M88.4 R4, [R0+0x8000] ;  /* 0x008000000004783b */ /* 0x000e280000000200 */
[----:B------:R-:W-:Y:S04]  /*9a90*/  LDSM.16.M88.4 R24, [R0+0x8400] ;  /* 0x008400000018783b */ /* 0x000fe80000000200 */
[----:B--2---:R-:W1:Y:S04]  /*9aa0*/  LDSM.16.MT88.4 R8, [R3+0x80] ;  /* 0x000080000308783b */ /* 0x004e680000004200 */
[----:B------:R-:W-:Y:S04]  /*9ab0*/  LDSM.16.MT88.4 R12, [R3] ;  /* 0x00000000030c783b */ /* 0x000fe80000004200 */
[----:B------:R-:W-:Y:S04]  /*9ac0*/  LDSM.16.MT88.4 R16, [R3+0x100] ;  /* 0x000100000310783b */ /* 0x000fe80000004200 */
[----:B----4-:R-:W-:Y:S04]  /*9ad0*/  STL.64 [R1+0x9a0], R22 ;  /* 0x0009a01601007387 */ /* 0x010fe80000100a00 */
[----:B---3--:R-:W-:Y:S04]  /*9ae0*/  STL.64 [R1+0x998], R20 ;  /* 0x0009981401007387 */ /* 0x008fe80000100a00 */
[----:B------:R-:W2:Y:S04]  /*9af0*/  LDSM.16.MT88.4 R20, [R3+0x180] ;  /* 0x000180000314783b */ /* 0x000ea80000004200 */
[----:B0-----:R-:W-:Y:S04]  /*9b00*/  STL [R1+0x94c], R6 ;  /* 0x00094c0601007387 */ /* 0x001fe80000100800 */
[----:B------:R-:W-:Y:S04]  /*9b10*/  STL [R1+0x948], R7 ;  /* 0x0009480701007387 */ /* 0x000fe80000100800 */
[----:B-1----:R-:W-:Y:S04]  /*9b20*/  STL.64 [R1+0x990], R10 ;  /* 0x0009900a01007387 */ /* 0x002fe80000100a00 */
[----:B------:R0:W-:Y:S04]  /*9b30*/  STL.64 [R1+0x988], R8 ;  /* 0x0009880801007387 */ /* 0x0001e80000100a00 */
[----:B0-----:R-:W3:Y:S04]  /*9b40*/  LDL.LU.64 R8, [R1+0xa0] ;  /* 0x0000a00001087983 */ /* 0x001ee80000300a00 */
[----:B------:R-:W3:Y:S04]  /*9b50*/  LDL.LU.64 R10, [R1+0xa8] ;  /* 0x0000a800010a7983 */ /* 0x000ee80000300a00 */
[----:B--2---:R-:W-:Y:S04]  /*9b60*/  STL.64 [R1], R20 ;  /* 0x0000001401007387 */ /* 0x004fe80000100a00 */
[----:B------:R-:W-:Y:S04]  /*9b70*/  STL.64 [R1+0x8], R22 ;  /* 0x0000081601007387 */ /* 0x000fe80000100a00 */
[----:B------:R-:W0:Y:S04]  /*9b80*/  LDSM.16.MT88.4 R20, [R3+0x2000] ;  /* 0x002000000314783b */ /* 0x000e280000004200 */
[----:B0-----:R-:W-:Y:S04]  /*9b90*/  STL.64 [R1+0x30], R20 ;  /* 0x0000301401007387 */ /* 0x001fe80000100a00 */
        /* <DEDUP_REMOVED lines=9> */
[----:B------:R0:W-:Y:S04]  /*9c30*/  STL.64 [R1+0x78], R22 ;  /* 0x0000781601007387 */ /* 0x0001e80000100a00 */
[----:B0-----:R-:W2:Y:S04]  /*9c40*/  LDL.LU.64 R22, [R1+0x9a0] ;  /* 0x0009a00001167983 */ /* 0x001ea80000300a00 */
[----:B------:R-:W2:Y:S02]  /*9c50*/  LDL.LU.64 R20, [R1+0x998] ;  /* 0x0009980001147983 */ /* 0x000ea40000300a00 */
[C---:B--2---:R-:W-:Y:S08]  /*9c60*/  HMMA.16816.F32.BF16 R20, R12.reuse, R4, R20 ;  /* 0x000000040c14723c */ /* 0x044ff00000041814 */
[----:B---3--:R-:W-:Y:S11]  /*9c70*/  HMMA.16816.F32.BF16 R12, R12, R24, R8 ;  /* 0x000000180c0c723c */ /* 0x008ff60000041808 */
[----:B------:R-:W-:Y:S05]  /*9c80*/  @!UPT UIADD3 URZ, URZ, URZ, URZ ;  /* 0x0000003f3f3ff290 */ /* 0x000fea000fffe03f */
[----:B------:R-:W-:Y:S02]  /*9c90*/  IMAD.MOV.U32 R28, RZ, RZ, R23 ;  /* 0x000000ffff1c7224 */ /* 0x000fe400078e0017 */
[----:B------:R-:W-:Y:S02]  /*9ca0*/  IMAD.MOV.U32 R29, RZ, RZ, R22 ;  /* 0x000000ffff1d7224 */ /* 0x000fe400078e0016 */
[----:B------:R-:W-:Y:S02]  /*9cb0*/  IMAD.MOV.U32 R2, RZ, RZ, R20 ;  /* 0x000000ffff027224 */ /* 0x000fe400078e0014 */
[----:B------:R-:W-:Y:S02]  /*9cc0*/  IMAD.MOV.U32 R7, RZ, RZ, R21 ;  /* 0x000000ffff077224 */ /* 0x000fe400078e0015 */
[----:B------:R-:W2:Y:S04]  /*9cd0*/  LDL.LU.64 R20, [R1+0x80] ;  /* 0x0000800001147983 */ /* 0x000ea80000300a00 */
[----:B------:R-:W2:Y:S04]  /*9ce0*/  LDL.LU.64 R22, [R1+0x88] ;  /* 0x0000880001167983 */ /* 0x000ea80000300a00 */
[----:B------:R-:W-:Y:S04]  /*9cf0*/  STL [R1+0x95c], R28 ;  /* 0x00095c1c01007387 */ /* 0x000fe80000100800 */
[----:B------:R-:W-:Y:S04]  /*9d00*/  STL [R1+0x958], R29 ;  /* 0x0009581d01007387 */ /* 0x000fe80000100800 */
[----:B------:R-:W-:Y:S04]  /*9d10*/  STL [R1+0x954], R7 ;  /* 0x0009540701007387 */ /* 0x000fe80000100800 */
[----:B------:R-:W-:Y:S01]  /*9d20*/  STL [R1+0x950], R2 ;  /* 0x0009500201007387 */ /* 0x000fe20000100800 */
[----:B------:R-:W-:-:S03]  /*9d30*/  IMAD.MOV.U32 R6, RZ, RZ, R14 ;  /* 0x000000ffff067224 */ /* 0x000fc600078e000e */
[----:B------:R-:W3:Y:S01]  /*9d40*/  LDL.LU.64 R10, [R1+0x990] ;  /* 0x00099000010a7983 */ /* 0x000ee20000300a00 */
[----:B------:R-:W-:-:S03]  /*9d50*/  IMAD.MOV.U32 R0, RZ, RZ, R15 ;  /* 0x000000ffff007224 */ /* 0x000fc600078e000f */
[----:B------:R-:W3:Y:S04]  /*9d60*/  LDL.LU.64 R8, [R1+0x988] ;  /* 0x0009880001087983 */ /* 0x000ee80000300a00 */
[----:B------:R0:W-:Y:S04]  /*9d70*/  STL.64 [R1+0xb0], R12 ;  /* 0x0000b00c01007387 */ /* 0x0001e80000100a00 */
[----:B0-----:R-:W3:Y:S04]  /*9d80*/  LDL.LU.64 R12, [R1+0x90] ;  /* 0x00009000010c7983 */ /* 0x001ee80000300a00 */
[----:B------:R-:W3:Y:S04]  /*9d90*/  LDL.LU.64 R14, [R1+0x98] ;  /* 0x00009800010e7983 */ /* 0x000ee80000300a00 */
[----:B------:R0:W-:Y:S04]  /*9da0*/  STL [R1+0x964], R0 ;  /* 0x0009640001007387 */ /* 0x0001e80000100800 */
[----:B------:R1:W-:Y:S01]  /*9db0*/  STL [R1+0x960], R6 ;  /* 0x0009600601007387 */ /* 0x0003e20000100800 */
[----:B---3--:R-:W-:Y:S11]  /*9dc0*/  HMMA.16816.F32.BF16 R12, R8, R4, R12 ;  /* 0x00000004080c723c */ /* 0x008ff6000004180c */
[----:B------:R-:W-:Y:S11]  /*9dd0*/  @!UPT UIADD3 URZ, URZ, URZ, URZ ;  /* 0x0000003f3f3ff290 */ /* 0x000ff6000fffe03f */
[----:B------:R-:W-:Y:S02]  /*9de0*/  @!UPT UIADD3 URZ, URZ, URZ, URZ ;  /* 0x0000003f3f3ff290 */ /* 0x000fe4000fffe03f */
[----:B------:R-:W-:Y:S02]  /*9df0*/  IMAD.MOV.U32 R28, RZ, RZ, R12 ;  /* 0x000000ffff1c7224 */ /* 0x000fe400078e000c */
[----:B------:R-:W-:Y:S02]  /*9e00*/  IMAD.MOV.U32 R29, RZ, RZ, R13 ;  /* 0x000000ffff1d7224 */ /* 0x000fe400078e000d */
[----:B------:R-:W-:Y:S01]  /*9e10*/  IMAD.MOV.U32 R7, RZ, RZ, R14 ;  /* 0x000000ffff077224 */ /* 0x000fe200078e000e */
[----:B------:R-:W3:Y:S01]  /*9e20*/  LDL.LU.64 R12, [R1+0x40] ;  /* 0x00004000010c7983 */ /* 0x000ee20000300a00 */
[----:B------:R-:W-:-:S03]  /*9e30*/  IMAD.MOV.U32 R2, RZ, RZ, R15 ;  /* 0x000000ffff027224 */ /* 0x000fc600078e000f */
[----:B------:R-:W3:Y:S01]  /*9e40*/  LDL.LU.64 R14, [R1+0x48] ;  /* 0x00004800010e7983 */ /* 0x000ee20000300a00 */
[----:B--2---:R-:W-:Y:S03]  /*9e50*/  HMMA.16816.F32.BF16 R8, R8, R24, R20 ;  /* 0x000000180808723c */ /* 0x004fe60000041814 */
[----:B------:R-:W-:Y:S04]  /*9e60*/  STL [R1+0x974], R2 ;  /* 0x0009740201007387 */ /* 0x000fe80000100800 */
[----:B------:R-:W-:Y:S04]  /*9e70*/  STL [R1+0x970], R7 ;  /* 0x0009700701007387 */ /* 0x000fe80000100800 */
[----:B------:R-:W-:Y:S04]  /*9e80*/  STL [R1+0x96c], R29 ;  /* 0x00096c1d01007387 */ /* 0x000fe80000100800 */
[----:B------:R-:W-:Y:S04]  /*9e90*/  STL [R1+0x968], R28 ;  /* 0x0009681c01007387 */ /* 0x000fe80000100800 */
[----:B------:R-:W2:Y:S04]  /*9ea0*/  LDL.LU.64 R22, [R1+0x980] ;  /* 0x0009800001167983 */ /* 0x000ea80000300a00 */
[----:B------:R-:W2:Y:S01]  /*9eb0*/  LDL.LU.64 R20, [R1+0x978] ;  /* 0x0009780001147983 */ /* 0x000ea20000300a00 */
[----:B0-----:R-:W-:-:S02]  /*9ec0*/  IMAD.MOV.U32 R0, RZ, RZ, R10 ;  /* 0x000000ffff007224 */ /* 0x001fc400078e000a */
[----:B-1----:R-:W-:Y:S01]  /*9ed0*/  IMAD.MOV.U32 R6, RZ, RZ, R11 ;  /* 0x000000ffff067224 */ /* 0x002fe200078e000b */
[----:B------:R0:W-:Y:S04]  /*9ee0*/  STL.64 [R1+0x90], R8 ;  /* 0x0000900801007387 */ /* 0x0001e80000100a00 */
[----:B0-----:R-:W4:Y:S04]  /*9ef0*/  LDL.LU.64 R8, [R1+0x50] ;  /* 0x0000500001087983 */ /* 0x001f280000300a00 */
[----:B------:R-:W4:Y:S04]  /*9f00*/  LDL.LU.64 R10, [R1+0x58] ;  /* 0x00005800010a7983 */ /* 0x000f280000300a00 */
[----:B------:R-:W-:Y:S04]  /*9f10*/  STL.64 [R1+0x940], R26 ;  /* 0x0009401a01007387 */ /* 0x000fe80000100a00 */
[----:B------:R0:W-:Y:S01]  /*9f20*/  STL.64 [R1+0x938], R24 ;  /* 0x0009381801007387 */ /* 0x0001e20000100a00 */
[C---:B---3--:R-:W-:Y:S03]  /*9f30*/  HMMA.16816.F32.BF16 R12, R16.reuse, R24, R12 ;  /* 0x00000018100c723c */ /* 0x048fe6000004180c */
[----:B0-----:R-:W2:Y:S04]  /*9f40*/  LDL.LU.64 R24, [R1] ;  /* 0x0000000001187983 */ /* 0x001ea80000300a00 */
[----:B------:R-:W2:Y:S11]  /*9f50*/  LDL.LU.64 R26, [R1+0x8] ;  /* 0x00000800011a7983 */ /* 0x000eb60000300a00 */
[----:B------:R-:W-:Y:S05]  /*9f60*/  @!UPT UIADD3 URZ, URZ, URZ, URZ ;  /* 0x0000003f3f3ff290 */ /* 0x000fea000fffe03f */
[----:B------:R-:W-:Y:S04]  /*9f70*/  STL.64 [R1+0x8d0], R14 ;  /* 0x0008d00e01007387 */ /* 0x000fe80000100a00 */
[----:B------:R-:W-:Y:S04]  /*9f80*/  STL.64 [R1+0x8c8], R12 ;  /* 0x0008c80c01007387 */ /* 0x000fe80000100a00 */
[----:B------:R-:W0:Y:S01]  /*9f90*/  LDSM.16.MT88.4 R12, [R3+0x4000] ;  /* 0x00400000030c783b */ /* 0x000e220000004200 */
[-C--:B----4-:R-:W-:Y:S11]  /*9fa0*/  HMMA.16816.F32.BF16 R8, R16, R4.reuse, R8 ;  /* 0x000000041008723c */ /* 0x090ff60000041808 */
[----:B------:R-:W-:Y:S11]  /*9fb0*/  @!UPT UIADD3 URZ, URZ, URZ, URZ ;  /* 0x0000003f3f3ff290 */ /* 0x000ff6000fffe03f */
[----:B------:R-:W-:Y:S02]  /*9fc0*/  @!UPT UIADD3 URZ, URZ, URZ, URZ ;  /* 0x0000003f3f3ff290 */ /* 0x000fe4000fffe03f */
[----:B------:R-:W-:Y:S02]  /*9fd0*/  IMAD.MOV.U32 R2, RZ, RZ, R8 ;  /* 0x000000ffff027224 */ /* 0x000fe400078e0008 */
[----:B------:R-:W-:Y:S02]  /*9fe0*/  IMAD.MOV.U32 R7, RZ, RZ, R9 ;  /* 0x000000ffff077224 */ /* 0x000fe400078e0009 */
[----:B------:R-:W-:Y:S02]  /*9ff0*/  IMAD.MOV.U32 R29, RZ, RZ, R10 ;  /* 0x000000ffff1d7224 */ /* 0x000fe400078e000a */
[----:B------:R-:W-:Y:S02]  /*a000*/  IMAD.MOV.U32 R28, RZ, RZ, R11 ;  /* 0x000000ffff1c7224 */ /* 0x000fe400078e000b */
[----:B--2---:R-:W-:Y:S11]  /*a010*/  HMMA.16816.F32.BF16 R8, R24, R4, R20 ;  /* 0x000000041808723c */ /* 0x004ff60000041814 */
[----:B------:R-:W-:Y:S11]  /*a020*/  @!UPT UIADD3 URZ, URZ, URZ, URZ ;  /* 0x0000003f3f3ff290 */ /* 0x000ff6000fffe03f */
[----:B------:R-:W-:Y:S01]  /*a030*/  @!UPT UIADD3 URZ, URZ, URZ, URZ ;  /* 0x0000003f3f3ff290 */ /* 0x000fe2000fffe03f */
[----:B------:R-:W-:Y:S04]  /*a040*/  STL.64 [R1+0x8c0], R10 ;  /* 0x0008c00a01007387 */ /* 0x000fe80000100a00 */
[----:B------:R1:W-:Y:S04]  /*a050*/  STL.64 [R1+0x8b8], R8 ;  /* 0x0008b80801007387 */ /* 0x0003e80000100a00 */
[----:B-1----:R-:W2:Y:S04]  /*a060*/  LDL.LU R8, [R1+0x10] ;  /* 0x0000100001087983 */ /* 0x002ea80000300800 */
[----:B0-----:R-:W-:Y:S04]  /*a070*/  STL.64 [R1+0x60], R12 ;  /* 0x0000600c01007387 */ /* 0x001fe80000100a00 */
[----:B------:R-:W-:Y:S04]  /*a080*/  STL.64 [R1+0x68], R14 ;  /* 0x0000680e01007387 */ /* 0x000fe80000100a00 */
[----:B------:R-:W2:Y:S04]  /*a090*/  LDL.LU R9, [R1+0x14] ;  /* 0x0000140001097983 */ /* 0x000ea80000300800 */
[----:B------:R-:W3:Y:S04]  /*a0a0*/  LDL.LU R10, [R1+0x18] ;  /* 0x00001800010a7983 */ /* 0x000ee80000300800 */
[----:B------:R-:W3:Y:S04]  /*a0b0*/  LDL.LU R11, [R1+0x1c] ;  /* 0x00001c00010b7983 */ /* 0x000ee80000300800 */
[----:B---3--:R-:W-:Y:S04]  /*a0c0*/  STL.64 [R1+0x8e0], R10 ;  /* 0x0008e00a01007387 */ /* 0x008fe80000100a00 */
[----:B--2---:R0:W-:Y:S04]  /*a0d0*/  STL.64 [R1+0x8d8], R8 ;  /* 0x0008d80801007387 */ /* 0x0041e80000100a00 */
[----:B0-----:R-:W2:Y:S04]  /*a0e0*/  LDL.LU R8, [R1+0x20] ;  /* 0x0000200001087983 */ /* 0x001ea80000300800 */
[----:B------:R-:W2:Y:S04]  /*a0f0*/  LDL.LU R9, [R1+0x24] ;  /* 0x0000240001097983 */ /* 0x000ea80000300800 */
[----:B------:R-:W3:Y:S04]  /*a100*/  LDL.LU R10, [R1+0x28] ;  /* 0x00002800010a7983 */ /* 0x000ee80000300800 */
[----:B------:R-:W3:Y:S01]  /*a110*/  LDL.LU R11, [R1+0x2c] ;  /* 0x00002c00010b7983 */ /* 0x000ee20000300800 */
[----:B------:R-:W-:-:S02]  /*a120*/  IMAD.MOV.U32 R12, RZ, RZ, R2 ;  /* 0x000000ffff0c7224 */ /* 0x000fc400078e0002 */
[----:B------:R-:W-:Y:S02]  /*a130*/  IMAD.MOV.U32 R13, RZ, RZ, R7 ;  /* 0x000000ffff0d7224 */ /* 0x000fe400078e0007 */
[----:B------:R-:W-:Y:S02]  /*a140*/  IMAD.MOV.U32 R14, RZ, RZ, R29 ;  /* 0x000000ffff0e7224 */ /* 0x000fe400078e001d */
[----:B------:R-:W-:Y:S01]  /*a150*/  IMAD.MOV.U32 R15, RZ, RZ, R28 ;  /* 0x000000ffff0f7224 */ /* 0x000fe200078e001c */
[----:B---3--:R-:W-:Y:S04]  /*a160*/  STL.64 [R1+0x910], R10 ;  /* 0x0009100a01007387 */ /* 0x008fe80000100a00 */
[----:B--2---:R0:W-:Y:S04]  /*a170*/  STL.64 [R1+0x908], R8 ;  /* 0x0009080801007387 */ /* 0x0041e80000100a00 */
[----:B------:R-:W2:Y:S04]  /*a180*/  LDL.LU R2, [R1+0x974] ;  /* 0x0009740001027983 */ /* 0x000ea80000300800 */
[----:B------:R-:W3:Y:S04]  /*a190*/  LDL.LU R7, [R1+0x970] ;  /* 0x0009700001077983 */ /* 0x000ee80000300800 */
[----:B------:R-:W4:Y:S04]  /*a1a0*/  LDL.LU R29, [R1+0x96c] ;  /* 0x00096c00011d7983 */ /* 0x000f280000300800 */
[----:B------:R-:W4:Y:S04]  /*a1b0*/  LDL.LU R28, [R1+0x968] ;  /* 0x00096800011c7983 */ /* 0x000f280000300800 */
[----:B0-----:R-:W4:Y:S04]  /*a1c0*/  LDL.LU R8, [R1+0x30] ;  /* 0x0000300001087983 */ /* 0x001f280000300800 */
[----:B------:R-:W4:Y:S04]  /*a1d0*/  LDL.LU R9, [R1+0x34] ;  /* 0x0000340001097983 */ /* 0x000f280000300800 */
[----:B------:R-:W4:Y:S04]  /*a1e0*/  LDL.LU R10, [R1+0x38] ;  /* 0x00003800010a7983 */ /* 0x000f280000300800 */
[----:B------:R-:W4:Y:S04]  /*a1f0*/  LDL.LU R11, [R1+0x3c] ;  /* 0x00003c00010b7983 */ /* 0x000f280000300800 */
[----:B------:R-:W-:Y:S04]  /*a200*/  STL.64 [R1+0x8f0], R14 ;  /* 0x0008f00e01007387 */ /* 0x000fe80000100a00 */
[----:B------:R0:W-:Y:S04]  /*a210*/  STL.64 [R1+0x8e8], R12 ;  /* 0x0008e80c01007387 */ /* 0x0001e80000100a00 */
[----:B0-----:R-:W4:Y:S04]  /*a220*/  LDL.LU R12, [R1+0x90] ;  /* 0x00009000010c7983 */ /* 0x001f280000300800 */
[----:B------:R-:W4:Y:S01]  /*a230*/  LDL.LU R13, [R1+0x94] ;  /* 0x00009400010d7983 */ /* 0x000f220000300800 */
[----:B------:R-:W-:-:S03]  /*a240*/  IMAD.MOV.U32 R14, RZ, RZ, R0 ;  /* 0x000000ffff0e7224 */ /* 0x000fc600078e0000 */
[----:B------:R-:W4:Y:S01]  /*a250*/  LDL.LU R0, [R1+0x964] ;  /* 0x0009640001007983 */ /* 0x000f220000300800 */
[----:B------:R-:W-:-:S03]  /*a260*/  IMAD.MOV.U32 R15, RZ, RZ, R6 ;  /* 0x000000ffff0f7224 */ /* 0x000fc600078e0006 */
[----:B------:R-:W4:Y:S04]  /*a270*/  LDL.LU R6, [R1+0x960] ;  /* 0x0009600001067983 */ /* 0x000f280000300800 */
[----:B------:R2:W-:Y:S02]  /*a280*/  STL.64 [R1+0x900], R14 ;  /* 0x0009000e01007387 */ /* 0x0005e40000100a00 */
[----:B--2---:R-:W-:Y:S02]  /*a290*/  IMAD.MOV.U32 R15, RZ, RZ, R2 ;  /* 0x000000ffff0f7224 */ /* 0x004fe400078e0002 */
[----:B---3--:R-:W-:Y:S01]  /*a2a0*/  IMAD.MOV.U32 R14, RZ, RZ, R7 ;  /* 0x000000ffff0e7224 */ /* 0x008fe200078e0007 */
[----:B----4-:R0:W-:Y:S02]  /*a2b0*/  STL.64 [R1+0x8f8], R12 ;  /* 0x0008f80c01007387 */ /* 0x0101e40000100a00 */
[----:B0-----:R-:W-:-:S02]  /*a2c0*/  IMAD.MOV.U32 R12, RZ, RZ, R28 ;  /* 0x000000ffff0c7224 */ /* 0x001fc400078e001c */
[----:B------:R-:W2:Y:S01]  /*a2d0*/  LDL.LU R28, [R1+0x95c] ;  /* 0x00095c00011c7983 */ /* 0x000ea20000300800 */
[----:B------:R-:W-:-:S03]  /*a2e0*/  IMAD.MOV.U32 R13, RZ, RZ, R29 ;  /* 0x000000ffff0d7224 */ /* 0x000fc600078e001d */
[----:B------:R-:W3:Y:S04]  /*a2f0*/  LDL.LU R29, [R1+0x958] ;  /* 0x00095800011d7983 */ /* 0x000ee80000300800 */
[----:B------:R-:W4:Y:S04]  /*a300*/  LDL.LU R7, [R1+0x954] ;  /* 0x0009540001077983 */ /* 0x000f280000300800 */
[----:B------:R-:W2:Y:S04]  /*a310*/  LDL.LU R2, [R1+0x950] ;  /* 0x0009500001027983 */ /* 0x000ea80000300800 */
[----:B------:R-:W-:Y:S04]  /*a320*/  STL.64 [R1+0x920], R14 ;  /* 0x0009200e01007387 */ /* 0x000fe80000100a00 */
[----:B------:R0:W-:Y:S04]  /*a330*/  STL.64 [R1+0x918], R12 ;  /* 0x0009180c01007387 */ /* 0x0001e80000100a00 */
[----:B0-----:R-:W2:Y:S04]  /*a340*/  LDL.LU R12, [R1+0xb0] ;  /* 0x0000b000010c7983 */ /* 0x001ea80000300800 */
[----:B------:R-:W2:Y:S01]  /*a350*/  LDL.LU R13, [R1+0xb4] ;  /* 0x0000b400010d7983 */ /* 0x000ea20000300800 */
[----:B------:R-:W-:-:S03]  /*a360*/  IMAD.MOV.U32 R15, RZ, RZ, R0 ;  /* 0x000000ffff0f7224 */ /* 0x000fc600078e0000 */
[----:B------:R-:W0:Y:S01]  /*a370*/  S2R R0, SR_TID.X ;  /* 0x0000000000007919 */ /* 0x000e220000002100 */
[----:B------:R-:W-:-:S03]  /*a380*/  IMAD.MOV.U32 R14, RZ, RZ, R6 ;  /* 0x000000ffff0e7224 */ /* 0x000fc600078e0006 */
[----:B------:R-:W3:Y:S04]  /*a390*/  LDL.LU R6, [R1+0x94c] ;  /* 0x00094c0001067983 */ /* 0x000ee80000300800 */
[----:B------:R-:W-:Y:S01]  /*a3a0*/  STL.64 [R1+0x930], R14 ;  /* 0x0009300e01007387 */ /* 0x000fe20000100a00 */
[----:B------:R-:W-:Y:S02]  /*a3b0*/  IMAD.MOV.U32 R17, RZ, RZ, R24 ;  /* 0x000000ffff117224 */ /* 0x000fe400078e0018 */
[----:B------:R-:W-:Y:S02]  /*a3c0*/  IMAD.MOV.U32 R16, RZ, RZ, R25 ;  /* 0x000000ffff107224 */ /* 0x000fe400078e0019 */
[----:B------:R-:W-:Y:S02]  /*a3d0*/  IMAD.MOV.U32 R5, RZ, RZ, R26 ;  /* 0x000000ffff057224 */ /* 0x000fe400078e001a */
[----:B------:R-:W-:-:S02]  /*a3e0*/  IMAD.MOV.U32 R4, RZ, RZ, R27 ;  /* 0x000000ffff047224 */ /* 0x000fc400078e001b */
[----:B------:R-:W-:Y:S04]  /*a3f0*/  LDSM.16.MT88.4 R24, [R3+0x4100] ;  /* 0x004100000318783b */ /* 0x000fe80000004200 */
[----:B--2---:R1:W-:Y:S02]  /*a400*/  STL.64 [R1+0x928], R12 ;  /* 0x0009280c01007387 */ /* 0x0043e40000100a00 */
[----:B-1----:R-:W-:Y:S02]  /*a410*/  IMAD.MOV.U32 R12, RZ, RZ, R2 ;  /* 0x000000ffff0c7224 */ /* 0x002fe400078e0002 */
[C---:B0-----:R-:W-:Y:S01]  /*a420*/  IMAD.SHL.U32 R2, R0.reuse, 0x2, RZ ;  /* 0x0000000200027824 */ /* 0x041fe200078e00ff */
[----:B------:R-:W-:-:S05]  /*a430*/  LOP3.LUT R0, R0, 0x7, RZ, 0xc0, !PT ;  /* 0x0000000700007812 */ /* 0x000fca00078ec0ff */
[----:B------:R-:W-:-:S05]  /*a440*/  IMAD R0, R0, 0x90, RZ ;  /* 0x0000009000007824 */ /* 0x000fca00078e02ff */
[----:B------:R-:W-:-:S04]  /*a450*/  LOP3.LUT R0, R0, 0x30, R2, 0x78, !PT ;  /* 0x0000003000007812 */ /* 0x000fc800078e7802 */
[----:B------:R-:W-:-:S05]  /*a460*/  LOP3.LUT R0, R0, 0x40, RZ, 0x3c, !PT ;  /* 0x0000004000007812 */ /* 0x000fca00078e3cff */
[----:B------:R-:W0:Y:S01]  /*a470*/  LDSM.16.M88.4 R20, [R0+0x8000] ;  /* 0x008000000014783b */ /* 0x000e220000000200 */
[----:B----4-:R-:W-:-:S03]  /*a480*/  IMAD.MOV.U32 R13, RZ, RZ, R7 ;  /* 0x000000ffff0d7224 */ /* 0x010fc600078e0007 */
[----:B------:R-:W2:Y:S04]  /*a490*/  LDL.LU R7, [R1+0x948] ;  /* 0x0009480001077983 */ /* 0x000ea80000300800 */
[----:B0-----:R0:W-:Y:S04]  /*a4a0*/  STL [R1+0x898], R20 ;  /* 0x0008981401007387 */ /* 0x0011e80000100800 */
[----:B------:R1:W-:Y:S01]  /*a4b0*/  STL [R1+0x894], R21 ;  /* 0x0008941501007387 */ /* 0x0003e20000100800 */
[----:B0-----:R-:W-:Y:S02]  /*a4c0*/  IMAD.MOV.U32 R20, RZ, RZ, R17 ;  /* 0x000000ffff147224 */ /* 0x001fe400078e0011 */
[----:B-1----:R-:W-:-:S02]  /*a4d0*/  IMAD.MOV.U32 R21, RZ, RZ, R16 ;  /* 0x000000ffff157224 */ /* 0x002fc400078e0010 */
[----:B------:R-:W0:Y:S04]  /*a4e0*/  LDSM.16.M88.4 R16, [R0+0x8400] ;  /* 0x008400000010783b */ /* 0x000e280000000200 */
[----:B------:R-:W-:Y:S04]  /*a4f0*/  STL [R1+0x880], R22 ;  /* 0x0008801601007387 */ /* 0x000fe80000100800 */
[----:B------:R-:W-:Y:S04]  /*a500*/  STL [R1+0x87c], R23 ;  /* 0x00087c1701007387 */ /* 0x000fe80000100800 */
[----:B0-----:R-:W-:Y:S04]  /*a510*/  STL [R1+0x8a4], R16 ;  /* 0x0008a41001007387 */ /* 0x001fe80000100800 */
[----:B------:R-:W-:Y:S04]  /*a520*/  STL [R1+0x8a0], R17 ;  /* 0x0008a01101007387 */ /* 0x000fe80000100800 */
[----:B------:R-:W-:Y:S04]  /*a530*/  STL [R1+0x89c], R18 ;  /* 0x00089c1201007387 */ /* 0x000fe80000100800 */
[----:B------:R-:W-:Y:S04]  /*a540*/  STL [R1+0x890], R19 ;  /* 0x0008901301007387 */ /* 0x000fe80000100800 */
[----:B------:R-:W0:Y:S04]  /*a550*/  LDSM.16.MT88.4 R16, [R3+0x4080] ;  /* 0x004080000310783b */ /* 0x000e280000004200 */
[----:B0-----:R0:W-:Y:S04]  /*a560*/  STL.64 [R1+0x50], R16 ;  /* 0x0000501001007387 */ /* 0x0011e80000100a00 */
[----:B------:R-:W-:Y:S04]  /*a570*/  STL.64 [R1+0x58], R18 ;  /* 0x0000581201007387 */ /* 0x000fe80000100a00 */
[----:B------:R1:W-:Y:S01]  /*a580*/  STL.64 [R1+0x40], R24 ;  /* 0x0000401801007387 */ /* 0x0003e20000100a00 */
[----:B0-----:R-:W-:-:S02]  /*a590*/  IMAD.MOV.U32 R17, RZ, RZ, R27 ;  /* 0x000000ffff117224 */ /* 0x001fc400078e001b */
[----:B------:R-:W-:Y:S02]  /*a5a0*/  IMAD.MOV.U32 R16, RZ, RZ, R26 ;  /* 0x000000ffff107224 */ /* 0x000fe400078e001a */
[----:B------:R-:W4:Y:S04]  /*a5b0*/  LDL.LU.64 R26, [R1+0x940] ;  /* 0x00094000011a7983 */ /* 0x000f280000300a00 */
[----:B-1----:R-:W4:Y:S04]  /*a5c0*/  LDL.LU.64 R24, [R1+0x938] ;  /* 0x0009380001187983 */ /* 0x002f280000300a00 */
[----:B------:R-:W-:Y:S04]  /*a5d0*/  STL [R1+0x8b4], R17 ;  /* 0x0008b41101007387 */ /* 0x000fe80000100800 */
[----:B------:R0:W-:Y:S04]  /*a5e0*/  STL [R1+0x8b0], R16 ;  /* 0x0008b01001007387 */ /* 0x0001e80000100800 */
[----:B0-----:R-:W4:Y:S04]  /*a5f0*/  LDL.LU.64 R16, [R1+0xd0] ;  /* 0x0000d00001107983 */ /* 0x001f280000300a00 */
[----:B------:R-:W4:Y:S01]  /*a600*/  LDL.LU.64 R18, [R1+0xd8] ;  /* 0x0000d80001127983 */ /* 0x000f220000300a00 */
[----:B------:R-:W-:-:S02]  /*a610*/  IMAD.MOV.U32 R22, RZ, RZ, R5 ;  /* 0x000000ffff167224 */ /* 0x000fc400078e0005 */
[----:B------:R-:W-:Y:S02]  /*a620*/  IMAD.MOV.U32 R23, RZ, RZ, R4 ;  /* 0x000000ffff177224 */ /* 0x000fe400078e0004 */
[----:B---3--:R-:W-:Y:S02]  /*a630*/  IMAD.MOV.U32 R14, RZ, RZ, R29 ;  /* 0x000000ffff0e7224 */ /* 0x008fe400078e001d */
[----:B------:R-:W-:-:S07]  /*a640*/  IMAD.MOV.U32 R15, RZ, RZ, R28 ;  /* 0x000000ffff0f7224 */ /* 0x000fce00078e001c */
[----:B--2---:R-:W-:Y:S08]  /*a650*/  HMMA.16816.F32.BF16 R12, R8, R6, R12 ;  /* 0x00000006080c723c */ /* 0x004ff0000004180c */
[----:B----4-:R-:W-:Y:S11]  /*a660*/  HMMA.16816.F32.BF16 R16, R20, R24, R16 ;  /* 0x000000181410723c */ /* 0x010ff60000041810 */
[----:B------:R-:W-:Y:S11]  /*a670*/  @!UPT UIADD3 URZ, URZ, URZ, URZ ;  /* 0x0000003f3f3ff290 */ /* 0x000ff6000fffe03f */
[----:B------:R-:W-:Y:S01]  /*a680*/  @!UPT UIADD3 URZ, URZ, URZ, URZ ;  /* 0x0000003f3f3ff290 */ /* 0x000fe2000fffe03f */
[----:B------:R-:W-:Y:S01]  /*a690*/  STL.64 [R1+0xd0], R16 ;  /* 0x0000d01001007387 */ /* 0x000fe20000100a00 */
[----:B------:R-:W-:Y:S02]  /*a6a0*/  IMAD.MOV.U32 R22, RZ, RZ, R18 ;  /* 0x000000ffff167224 */ /* 0x000fe400078e0012 */
[----:B------:R-:W-:Y:S02]  /*a6b0*/  IMAD.MOV.U32 R23, RZ, RZ, R19 ;  /* 0x000000ffff177224 */ /* 0x000fe400078e0013 */
[----:B------:R-:W0:Y:S01]  /*a6c0*/  LDSM.16.MT88.4 R16, [R3+0x4180] ;  /* 0x004180000310783b */ /* 0x000e220000004200 */
[----:B------:R-:W-:Y:S02]  /*a6d0*/  IMAD.MOV.U32 R21, RZ, RZ, R14 ;  /* 0x000000ffff157224 */ /* 0x000fe400078e000e */
[----:B------:R-:W-:Y:S01]  /*a6e0*/  IMAD.MOV.U32 R20, RZ, RZ, R13 ;  /* 0x000000ffff147224 */ /* 0x000fe200078e000d */
[----:B0-----:R-:W-:Y:S04]  /*a6f0*/  STL.64 [R1], R16 ;  /* 0x0000001001007387 */ /* 0x001fe80000100a00 */
[----:B------:R0:W-:Y:S02]  /*a700*/  STL.64 [R1+0x8], R18 ;  /* 0x0000081201007387 */ /* 0x0001e40000100a00 */
[----:B0-----:R-:W-:-:S02]  /*a710*/  IMAD.MOV.U32 R19, RZ, RZ, R15 ;  /* 0x000000ffff137224 */ /* 0x001fc400078e000f */
[----:B------:R-:W-:Y:S01]  /*a720*/  IMAD.MOV.U32 R18, RZ, RZ, R12 ;  /* 0x000000ffff127224 */ /* 0x000fe200078e000c */
[----:B------:R-:W2:Y:S04]  /*a730*/  LDL.LU.64 R14, [R1+0x930] ;  /* 0x00093000010e7983 */ /* 0x000ea80000300a00 */
[----:B------:R-:W2:Y:S04]  /*a740*/  LDL.LU.64 R12, [R1+0x928] ;  /* 0x00092800010c7983 */ /* 0x000ea80000300a00 */
[----:B------:R-:W-:Y:S01]  /*a750*/  STL.64 [R1+0x8a8], R20 ;  /* 0x0008a81401007387 */ /* 0x000fe20000100a00 */
[----:B--2---:R-:W-:Y:S03]  /*a760*/  HMMA.16816.F32.BF16 R8, R8, R26, R12 ;  /* 0x0000001a0808723c */ /* 0x004fe6000004180c */
[----:B------:R-:W2:Y:S04]  /*a770*/  LDL.LU.64 R14, [R1+0x920] ;  /* 0x00092000010e7983 */ /* 0x000ea80000300a00 */
[----:B------:R-:W2:Y:S11]  /*a780*/  LDL.LU.64 R12, [R1+0x918] ;  /* 0x00091800010c7983 */ /* 0x000eb60000300a00 */
[----:B------:R-:W-:Y:S05]  /*a790*/  @!UPT UIADD3 URZ, URZ, URZ, URZ ;  /* 0x0000003f3f3ff290 */ /* 0x000fea000fffe03f */
[----:B------:R0:W-:Y:S01]  /*a7a0*/  STL.64 [R1+0xc0], R8 ;  /* 0x0000c00801007387 */ /* 0x0001e20000100a00 */
[----:B------:R-:W-:Y:S02]  /*a7b0*/  IMAD.MOV.U32 R5, RZ, RZ, R10 ;  /* 0x000000ffff057224 */ /* 0x000fe400078e000a */
[----:B------:R-:W-:Y:S02]  /*a7c0*/  IMAD.MOV.U32 R4, RZ, RZ, R11 ;  /* 0x000000ffff047224 */ /* 0x000fe400078e000b */
[----:B------:R-:W2:Y:S04]  /*a7d0*/  LDL.LU.64 R10, [R1+0x910] ;  /* 0x00091000010a7983 */ /* 0x000ea80000300a00 */
[----:B0-----:R-:W2:Y:S02]  /*a7e0*/  LDL.LU.64 R8, [R1+0x908] ;  /* 0x0009080001087983 */ /* 0x001ea40000300a00 */
[C---:B--2---:R-:W-:Y:S11]  /*a7f0*/  HMMA.16816.F32.BF16 R12, R8.reuse, R6, R12 ;  /* 0x00000006080c723c */ /* 0x044ff6000004180c */
[----:B------:R-:W-:Y:S11]  /*a800*/  @!UPT UIADD3 URZ, URZ, URZ, URZ ;  /* 0x0000003f3f3ff290 */ /* 0x000ff6000fffe03f */
[----:B------:R-:W-:Y:S01]  /*a810*/  @!UPT UIADD3 URZ, URZ, URZ, URZ ;  /* 0x0000003f3f3ff290 */ /* 0x000fe2000fffe03f */
[----:B------:R-:W-:Y:S04]  /*a820*/  STL.64 [R1+0xb0], R12 ;  /* 0x0000b00c01007387 */ /* 0x000fe80000100a00 */
[----:B------:R0:W-:Y:S04]  /*a830*/  STL.64 [R1+0xb8], R14 ;  /* 0x0000b80e01007387 */ /* 0x0001e80000100a00 */
[----:B0-----:R-:W2:Y:S04]  /*a840*/  LDL.LU.64 R14, [R1+0x900] ;  /* 0x00090000010e7983 */ /* 0x001ea80000300a00 */
[----:B------:R-:W2:Y:S02]  /*a850*/  LDL.LU.64 R12, [R1+0x8f8] ;  /* 0x0008f800010c7983 */ /* 0x000ea40000300a00 */
[----:B--2---:R-:W-:Y:S02]  /*a860*/  HMMA.16816.F32.BF16 R8, R8, R26, R12 ;  /* 0x0000001a0808723c */ /* 0x004fe4000004180c */
[----:B------:R-:W2:Y:S04]  /*a870*/  LDL.LU.64 R14, [R1+0x8f0] ;  /* 0x0008f000010e7983 */ /* 0x000ea80000300a00 */
[----:B------:R-:W2:Y:S11]  /*a880*/  LDL.LU.64 R12, [R1+0x8e8] ;  /* 0x0008e800010c7983 */ /* 0x000eb60000300a00 */
[----:B------:R-:W-:Y:S06]  /*a890*/  @!UPT UIADD3 URZ, URZ, URZ, URZ ;  /* 0x0000003f3f3ff290 */ /* 0x000fec000fffe03f */
[----:B------:R-:W-:Y:S04]  /*a8a0*/  STL.64 [R1+0xa0], R8 ;  /* 0x0000a00801007387 */ /* 0x000fe80000100a00 */
[----:B------:R0:W-:Y:S04]  /*a8b0*/  STL.64 [R1+0xa8], R10 ;  /* 0x0000a80a01007387 */ /* 0x0001e80000100a00 */
[----:B0-----:R-:W2:Y:S04]  /*a8c0*/  LDL.LU.64 R10, [R1+0x8e0] ;  /* 0x0008e000010a7983 */ /* 0x001ea80000300a00 */
[----:B------:R-:W2:Y:S02]  /*a8d0*/  LDL.LU.64 R8, [R1+0x8d8] ;  /* 0x0008d80001087983 */ /* 0x000ea40000300a00 */
        /* <DEDUP_REMOVED lines=11> */
[----:B------:R0:W-:Y:S04]  /*a990*/  STL.64 [R1+0x20], R12 ;  /* 0x0000200c01007387 */ /* 0x0001e80000100a00 */
[----:B------:R1:W-:Y:S04]  /*a9a0*/  STL.64 [R1+0x28], R14 ;  /* 0x0000280e01007387 */ /* 0x0003e80000100a00 */
[----:B0-----:R-:W3:Y:S04]  /*a9b0*/  LDL.LU.64 R12, [R1+0x70] ;  /* 0x00007000010c7983 */ /* 0x001ee80000300a00 */
[----:B-1----:R-:W2:Y:S04]  /*a9c0*/  LDL.LU.64 R14, [R1+0x78] ;  /* 0x00007800010e7983 */ /* 0x002ea80000300a00 */
[----:B------:R-:W4:Y:S04]  /*a9d0*/  LDL.LU R20, [R1+0xd0] ;  /* 0x0000d00001147983 */ /* 0x000f280000300800 */
[----:B------:R-:W4:Y:S01]  /*a9e0*/  LDL.LU R21, [R1+0xd4] ;  /* 0x0000d40001157983 */ /* 0x000f220000300800 */
[----:B---3--:R-:W-:-:S02]  /*a9f0*/  IMAD.MOV.U32 R17, RZ, RZ, R12 ;  /* 0x000000ffff117224 */ /* 0x008fc400078e000c */
[----:B------:R-:W-:Y:S01]  /*aa00*/  IMAD.MOV.U32 R16, RZ, RZ, R13 ;  /* 0x000000ffff107224 */ /* 0x000fe200078e000d */
[----:B--2---:R-:W-:Y:S01]  /*aa10*/  HMMA.16816.F32.BF16 R8, R12, R6, R8 ;  /* 0x000000060c08723c */ /* 0x004fe20000041808 */
[----:B------:R-:W-:Y:S02]  /*aa20*/  IMAD.MOV.U32 R25, RZ, RZ, R14 ;  /* 0x000000ffff197224 */ /* 0x000fe400078e000e */
[----:B------:R-:W-:Y:S02]  /*aa30*/  IMAD.MOV.U32 R24, RZ, RZ, R15 ;  /* 0x000000ffff187224 */ /* 0x000fe400078e000f */
[----:B------:R-:W0:Y:S11]  /*aa40*/  LDSM.16.MT88.4 R12, [R3+0x6000] ;  /* 0x00600000030c783b */ /* 0x000e360000004200 */
[----:B------:R-:W-:Y:S08]  /*aa50*/  @!UPT UIADD3 URZ, URZ, URZ, URZ ;  /* 0x0000003f3f3ff290 */ /* 0x000ff0000fffe03f */
[----:B------:R-:W-:Y:S02]  /*aa60*/  IMAD.MOV.U32 R2, RZ, RZ, R10 ;  /* 0x000000ffff027224 */ /* 0x000fe400078e000a */
[----:B------:R-:W-:Y:S02]  /*aa70*/  IMAD.MOV.U32 R29, RZ, RZ, R9 ;  /* 0x000000ffff1d7224 */ /* 0x000fe400078e0009 */
[----:B------:R-:W-:Y:S01]  /*aa80*/  IMAD.MOV.U32 R28, RZ, RZ, R8 ;  /* 0x000000ffff1c7224 */ /* 0x000fe200078e0008 */
[----:B------:R-:W-:Y:S04]  /*aa90*/  STL [R1+0x88c], R2 ;  /* 0x00088c0201007387 */ /* 0x000fe80000100800 */
[----:B------:R-:W-:Y:S04]  /*aaa0*/  STL [R1+0x888], R29 ;  /* 0x0008881d01007387 */ /* 0x000fe80000100800 */
[----:B------:R-:W-:Y:S04]  /*aab0*/  STL [R1+0x884], R28 ;  /* 0x0008841c01007387 */ /* 0x000fe80000100800 */
[----:B0-----:R-:W-:Y:S04]  /*aac0*/  STL.64 [R1+0x810], R14 ;  /* 0x0008100e01007387 */ /* 0x001fe80000100a00 */
[----:B------:R0:W-:Y:S04]  /*aad0*/  STL.64 [R1+0x808], R12 ;  /* 0x0008080c01007387 */ /* 0x0001e80000100a00 */
[----:B0-----:R-:W2:Y:S04]  /*aae0*/  LDL.LU R12, [R1] ;  /* 0x00000000010c7983 */ /* 0x001ea80000300800 */
[----:B------:R-:W2:Y:S04]  /*aaf0*/  LDL.LU R13, [R1+0x4] ;  /* 0x00000400010d7983 */ /* 0x000ea80000300800 */
[----:B------:R-:W3:Y:S04]  /*ab00*/  LDL.LU R14, [R1+0x8] ;  /* 0x00000800010e7983 */ /* 0x000ee80000300800 */
[----:B------:R-:W3:Y:S01]  /*ab10*/  LDL.LU R15, [R1+0xc] ;  /* 0x00000c00010f7983 */ /* 0x000ee20000300800 */
[----:B------:R-:W-:-:S03]  /*ab20*/  IMAD.MOV.U32 R0, RZ, RZ, R11 ;  /* 0x000000ffff007224 */ /* 0x000fc600078e000b */
[----:B------:R-:W0:Y:S04]  /*ab30*/  LDSM.16.MT88.4 R8, [R3+0x6080] ;  /* 0x006080000308783b */ /* 0x000e280000004200 */
[----:B---3--:R-:W-:Y:S04]  /*ab40*/  STL.64 [R1+0x840], R14 ;  /* 0x0008400e01007387 */ /* 0x008fe80000100a00 */
[----:B--2---:R1:W-:Y:S04]  /*ab50*/  STL.64 [R1+0x838], R12 ;  /* 0x0008380c01007387 */ /* 0x0043e80000100a00 */
[----:B-1----:R-:W2:Y:S04]  /*ab60*/  LDL.LU R12, [R1+0x60] ;  /* 0x00006000010c7983 */ /* 0x002ea80000300800 */
[----:B------:R-:W2:Y:S04]  /*ab70*/  LDL.LU R13, [R1+0x64] ;  /* 0x00006400010d7983 */ /* 0x000ea80000300800 */
[----:B------:R-:W2:Y:S04]  /*ab80*/  LDL.LU R14, [R1+0x68] ;  /* 0x00006800010e7983 */ /* 0x000ea80000300800 */
[----:B------:R-:W2:Y:S04]  /*ab90*/  LDL.LU R15, [R1+0x6c] ;  /* 0x00006c00010f7983 */ /* 0x000ea80000300800 */
[----:B0-----:R0:W-:Y:S02]  /*aba0*/  STL.64 [R1+0x7f0], R10 ;  /* 0x0007f00a01007387 */ /* 0x0011e40000100a00 */
[----:B0-----:R-:W-:-:S02]  /*abb0*/  IMAD.MOV.U32 R10, RZ, RZ, R5 ;  /* 0x000000ffff0a7224 */ /* 0x001fc400078e0005 */
[----:B------:R-:W-:Y:S02]  /*abc0*/  IMAD.MOV.U32 R11, RZ, RZ, R4 ;  /* 0x000000ffff0b7224 */ /* 0x000fe400078e0004 */
[----:B------:R-:W0:Y:S04]  /*abd0*/  LDSM.16.MT88.4 R4, [R3+0x6100] ;  /* 0x006100000304783b */ /* 0x000e280000004200 */
[----:B------:R1:W-:Y:S04]  /*abe0*/  STL.64 [R1+0x7e8], R8 ;  /* 0x0007e80801007387 */ /* 0x0003e80000100a00 */
[----:B-1----:R-:W2:Y:S04]  /*abf0*/  LDL.LU R8, [R1+0xc0] ;  /* 0x0000c00001087983 */ /* 0x002ea80000300800 */
[----:B------:R-:W2:Y:S04]  /*ac00*/  LDL.LU R9, [R1+0xc4] ;  /* 0x0000c40001097983 */ /* 0x000ea80000300800 */
[----:B0-----:R0:W-:Y:S04]  /*ac10*/  STL.64 [R1+0x7d0], R6 ;  /* 0x0007d00601007387 */ /* 0x0011e80000100a00 */
[----:B------:R1:W-:Y:S01]  /*ac20*/  STL.64 [R1+0x7c8], R4 ;  /* 0x0007c80401007387 */ /* 0x0003e20000100a00 */
[----:B0-----:R-:W-:-:S02]  /*ac30*/  IMAD.MOV.U32 R6, RZ, RZ, R25 ;  /* 0x000000ffff067224 */ /* 0x001fc400078e0019 */
[----:B------:R-:W-:Y:S02]  /*ac40*/  IMAD.MOV.U32 R7, RZ, RZ, R24 ;  /* 0x000000ffff077224 */ /* 0x000fe400078e0018 */
[----:B-1----:R-:W-:Y:S02]  /*ac50*/  IMAD.MOV.U32 R4, RZ, RZ, R17 ;  /* 0x000000ffff047224 */ /* 0x002fe400078e0011 */
[----:B------:R-:W-:Y:S01]  /*ac60*/  IMAD.MOV.U32 R5, RZ, RZ, R16 ;  /* 0x000000ffff057224 */ /* 0x000fe200078e0010 */
[----:B------:R-:W3:Y:S04]  /*ac70*/  LDL.LU R17, [R1+0x8b4] ;  /* 0x0008b40001117983 */ /* 0x000ee80000300800 */
[----:B------:R-:W2:Y:S02]  /*ac80*/  LDL.LU R16, [R1+0x8b0] ;  /* 0x0008b00001107983 */ /* 0x000ea40000300800 */
[----:B----4-:R-:W-:Y:S02]  /*ac90*/  HMMA.16816.F32.BF16 R24, R4, R26, R20 ;  /* 0x0000001a0418723c */ /* 0x010fe40000041814 */
[----:B------:R-:W4:Y:S11]  /*aca0*/  LDL.LU.64 R20, [R1+0x8a8] ;  /* 0x0008a80001147983 */ /* 0x000f360000300a00 */
[----:B------:R-:W-:Y:S10]  /*acb0*/  @!UPT UIADD3 URZ, URZ, URZ, URZ ;  /* 0x0000003f3f3ff290 */ /* 0x000ff4000fffe03f */
[----:B------:R-:W-:Y:S01]  /*acc0*/  STL.64 [R1+0x80], R24 ;  /* 0x0000801801007387 */ /* 0x000fe20000100a00 */
[----:B------:R-:W-:Y:S02]  /*acd0*/  IMAD.MOV.U32 R22, RZ, RZ, R26 ;  /* 0x000000ffff167224 */ /* 0x000fe400078e001a */
[----:B------:R-:W-:Y:S02]  /*ace0*/  IMAD.MOV.U32 R23, RZ, RZ, R27 ;  /* 0x000000ffff177224 */ /* 0x000fe400078e001b */
[----:B------:R-:W0:Y:S04]  /*acf0*/  LDSM.16.MT88.4 R24, [R3+0x6180] ;  /* 0x006180000318783b */ /* 0x000e280000004200 */
[----:B0-----:R-:W-:Y:S04]  /*ad00*/  STL.64 [R1+0x7a8], R26 ;  /* 0x0007a81a01007387 */ /* 0x001fe80000100a00 */
[----:B------:R0:W-:Y:S04]  /*ad10*/  STL.64 [R1+0x7a0], R24 ;  /* 0x0007a01801007387 */ /* 0x0001e80000100a00 */
[----:B0-----:R-:W4:Y:S04]  /*ad20*/  LDL.LU R24, [R1+0x40] ;  /* 0x0000400001187983 */ /* 0x001f280000300800 */
[----:B------:R-:W4:Y:S01]  /*ad30*/  LDL.LU R25, [R1+0x44] ;  /* 0x0000440001197983 */ /* 0x000f220000300800 */
[----:B---3--:R-:W-:-:S02]  /*ad40*/  IMAD.MOV.U32 R27, RZ, RZ, R17 ;  /* 0x000000ffff1b7224 */ /* 0x008fc400078e0011 */
[----:B--2---:R-:W-:Y:S02]  /*ad50*/  IMAD.MOV.U32 R26, RZ, RZ, R16 ;  /* 0x000000ffff1a7224 */ /* 0x004fe400078e0010 */
[----:B------:R-:W2:Y:S04]  /*ad60*/  LDL.LU R16, [R1+0x8a4] ;  /* 0x0008a40001107983 */ /* 0x000ea80000300800 */
[----:B------:R-:W2:Y:S04]  /*ad70*/  LDL.LU R17, [R1+0x8a0] ;  /* 0x0008a00001117983 */ /* 0x000ea80000300800 */
[----:B------:R4:W-:Y:S02]  /*ad80*/  STL.64 [R1+0x860], R26 ;  /* 0x0008601a01007387 */ /* 0x0009e40000100a00 */
[----:B----4-:R-:W-:-:S02]  /*ad90*/  IMAD.MOV.U32 R26, RZ, RZ, R21 ;  /* 0x000000ffff1a7224 */ /* 0x010fc400078e0015 */
[----:B------:R-:W-:Y:S01]  /*ada0*/  IMAD.MOV.U32 R27, RZ, RZ, R19 ;  /* 0x000000ffff1b7224 */ /* 0x000fe200078e0013 */
[----:B------:R0:W-:Y:S02]  /*adb0*/  STL.64 [R1+0x858], R24 ;  /* 0x0008581801007387 */ /* 0x0001e40000100a00 */
[----:B0-----:R-:W-:Y:S02]  /*adc0*/  IMAD.MOV.U32 R24, RZ, RZ, R18 ;  /* 0x000000ffff187224 */ /* 0x001fe400078e0012 */
[----:B------:R-:W3:Y:S01]  /*add0*/  LDL.LU R18, [R1+0x89c] ;  /* 0x00089c0001127983 */ /* 0x000ee20000300800 */
[----:B------:R-:W-:-:S03]  /*ade0*/  IMAD.MOV.U32 R25, RZ, RZ, R20 ;  /* 0x000000ffff197224 */ /* 0x000fc600078e0014 */
[----:B------:R-:W4:Y:S04]  /*adf0*/  LDL.LU R20, [R1+0x898] ;  /* 0x0008980001147983 */ /* 0x000f280000300800 */
[----:B------:R-:W4:Y:S04]  /*ae00*/  LDL.LU R21, [R1+0x894] ;  /* 0x0008940001157983 */ /* 0x000f280000300800 */
[----:B------:R-:W3:Y:S04]  /*ae10*/  LDL.LU R19, [R1+0x890] ;  /* 0x0008900001137983 */ /* 0x000ee80000300800 */
[----:B------:R-:W3:Y:S04]  /*ae20*/  LDL.LU R4, [R1+0x50] ;  /* 0x0000500001047983 */ /* 0x000ee80000300800 */
[----:B------:R-:W3:Y:S04]  /*ae30*/  LDL.LU R5, [R1+0x54] ;  /* 0x0000540001057983 */ /* 0x000ee80000300800 */
[----:B------:R-:W3:Y:S04]  /*ae40*/  LDL.LU R6, [R1+0x58] ;  /* 0x0000580001067983 */ /* 0x000ee80000300800 */
[----:B------:R-:W3:Y:S04]  /*ae50*/  LDL.LU R7, [R1+0x5c] ;  /* 0x00005c0001077983 */ /* 0x000ee80000300800 */
[----:B------:R-:W-:Y:S01]  /*ae60*/  STL [R1+0x6c0], R3 ;  /* 0x0006c00301007387 */ /* 0x000fe20000100800 */
[C---:B--2---:R-:W-:Y:S08]  /*ae70*/  HMMA.16816.F32.BF16 R8, R12.reuse, R16, R8 ;  /* 0x000000100c08723c */ /* 0x044ff00000041808 */
[----:B----4-:R-:W-:Y:S01]  /*ae80*/  HMMA.16816.F32.BF16 R24, R12, R20, R24 ;  /* 0x000000140c18723c */ /* 0x010fe20000041818 */
[----:B---3--:R-:W-:Y:S04]  /*ae90*/  STL.64 [R1+0x870], R18 ;  /* 0x0008701201007387 */ /* 0x008fe80000100a00 */
[----:B------:R0:W-:Y:S04]  /*aea0*/  STL.64 [R1+0x868], R16 ;  /* 0x0008681001007387 */ /* 0x0001e80000100a00 */
[----:B0-----:R-:W2:Y:S04]  /*aeb0*/  LDL.LU R16, [R1+0xb0] ;  /* 0x0000b00001107983 */ /* 0x001ea80000300800 */
[----:B------:R-:W2:Y:S11]  /*aec0*/  LDL.LU R17, [R1+0xb4] ;  /* 0x0000b40001117983 */ /* 0x000eb60000300800 */
[----:B------:R-:W-:Y:S01]  /*aed0*/  IMAD.MOV.U32 R2, RZ, RZ, R24 ;  /* 0x000000ffff027224 */ /* 0x000fe200078e0018 */
[----:B------:R-:W2:Y:S01]  /*aee0*/  LDL.LU R18, [R1+0xb8] ;  /* 0x0000b80001127983 */ /* 0x000ea20000300800 */
[----:B------:R-:W-:-:S03]  /*aef0*/  IMAD.MOV.U32 R29, RZ, RZ, R25 ;  /* 0x000000ffff1d7224 */ /* 0x000fc600078e0019 */
[----:B------:R-:W2:Y:S01]  /*af00*/  LDL.LU R19, [R1+0xbc] ;  /* 0x0000bc0001137983 */ /* 0x000ea20000300800 */
[----:B------:R-:W-:-:S03]  /*af10*/  IMAD.MOV.U32 R28, RZ, RZ, R26 ;  /* 0x000000ffff1c7224 */ /* 0x000fc600078e001a */
[----:B------:R-:W3:Y:S01]  /*af20*/  LDL.LU R24, [R1+0xa0] ;  /* 0x0000a00001187983 */ /* 0x000ee20000300800 */
[----:B------:R-:W-:-:S03]  /*af30*/  IMAD.MOV.U32 R3, RZ, RZ, R27 ;  /* 0x000000ffff037224 */ /* 0x000fc600078e001b */
[----:B------:R-:W3:Y:S04]  /*af40*/  LDL.LU R25, [R1+0xa4] ;  /* 0x0000a40001197983 */ /* 0x000ee80000300800 */
[----:B------:R-:W3:Y:S04]  /*af50*/  LDL.LU R26, [R1+0xa8] ;  /* 0x0000a800011a7983 */ /* 0x000ee80000300800 */
[----:B------:R-:W3:Y:S04]  /*af60*/  LDL.LU R27, [R1+0xac] ;  /* 0x0000ac00011b7983 */ /* 0x000ee80000300800 */
[----:B------:R-:W4:Y:S04]  /*af70*/  LDL.LU R12, [R1+0x20] ;  /* 0x00002000010c7983 */ /* 0x000f280000300800 */
[----:B------:R-:W4:Y:S04]  /*af80*/  LDL.LU R13, [R1+0x24] ;  /* 0x00002400010d7983 */ /* 0x000f280000300800 */
[----:B------:R-:W2:Y:S04]  /*af90*/  LDL.LU R14, [R1+0x28] ;  /* 0x00002800010e7983 */ /* 0x000ea80000300800 */
[----:B------:R-:W2:Y:S04]  /*afa0*/  LDL.LU R15, [R1+0x2c] ;  /* 0x00002c00010f7983 */ /* 0x000ea80000300800 */
[----:B--2---:R-:W-:Y:S04]  /*afb0*/  STL.64 [R1+0x850], R14 ;  /* 0x0008500e01007387 */ /* 0x004fe80000100a00 */
[----:B----4-:R0:W-:Y:S04]  /*afc0*/  STL.64 [R1+0x848], R12 ;  /* 0x0008480c01007387 */ /* 0x0101e80000100a00 */
[----:B0-----:R-:W2:Y:S04]  /*afd0*/  LDL.LU R12, [R1+0x30] ;  /* 0x00003000010c7983 */ /* 0x001ea80000300800 */
[----:B------:R-:W2:Y:S04]  /*afe0*/  LDL.LU R13, [R1+0x34] ;  /* 0x00003400010d7983 */ /* 0x000ea80000300800 */
[----:B------:R-:W2:Y:S04]  /*aff0*/  LDL.LU R14, [R1+0x38] ;  /* 0x00003800010e7983 */ /* 0x000ea80000300800 */
[----:B------:R-:W2:Y:S04]  /*b000*/  LDL.LU R15, [R1+0x3c] ;  /* 0x00003c00010f7983 */ /* 0x000ea80000300800 */
[----:B------:R0:W-:Y:S04]  /*b010*/  STL.64 [R1+0x800], R10 ;  /* 0x0008000a01007387 */ /* 0x0001e80000100a00 */
[----:B------:R1:W-:Y:S01]  /*b020*/  STL.64 [R1+0x7f8], R8 ;  /* 0x0007f80801007387 */ /* 0x0003e20000100a00 */
[----:B0-----:R-:W-:-:S02]  /*b030*/  IMAD.MOV.U32 R10, RZ, RZ, R28 ;  /* 0x000000ffff0a7224 */ /* 0x001fc400078e001c */
[----:B------:R-:W-:Y:S02]  /*b040*/  IMAD.MOV.U32 R11, RZ, RZ, R3 ;  /* 0x000000ffff0b7224 */ /* 0x000fe400078e0003 */
[----:B-1----:R-:W-:Y:S02]  /*b050*/  IMAD.MOV.U32 R8, RZ, RZ, R2 ;  /* 0x000000ffff087224 */ /* 0x002fe400078e0002 */
[----:B------:R-:W-:Y:S01]  /*b060*/  IMAD.MOV.U32 R9, RZ, RZ, R29 ;  /* 0x000000ffff097224 */ /* 0x000fe200078e001d */
[----:B------:R-:W4:Y:S04]  /*b070*/  LDL.LU R2, [R1+0x88c] ;  /* 0x00088c0001027983 */ /* 0x000f280000300800 */
[----:B------:R-:W2:Y:S04]  /*b080*/  LDL.LU R29, [R1+0x888] ;  /* 0x00088800011d7983 */ /* 0x000ea80000300800 */
[----:B------:R-:W2:Y:S04]  /*b090*/  LDL.LU R28, [R1+0x884] ;  /* 0x00088400011c7983 */ /* 0x000ea80000300800 */
[----:B------:R-:W-:Y:S04]  /*b0a0*/  STL.64 [R1+0x820], R10 ;  /* 0x0008200a01007387 */ /* 0x000fe80000100a00 */
[----:B------:R0:W-:Y:S04]  /*b0b0*/  STL.64 [R1+0x818], R8 ;  /* 0x0008180801007387 */ /* 0x0001e80000100a00 */
[----:B0-----:R-:W2:Y:S04]  /*b0c0*/  LDL.LU R8, [R1+0x80] ;  /* 0x0000800001087983 */ /* 0x001ea80000300800 */
[----:B------:R-:W2:Y:S01]  /*b0d0*/  LDL.LU R9, [R1+0x84] ;  /* 0x0000840001097983 */ /* 0x000ea20000300800 */
[----:B------:R-:W-:Y:S01]  /*b0e0*/  HMMA.16816.F32.BF16 R16, R4, R20, R16 ;  /* 0x000000140410723c */ /* 0x000fe20000041810 */
[----:B------:R-:W-:-:S02]  /*b0f0*/  IMAD.MOV.U32 R10, RZ, RZ, R22 ;  /* 0x000000ffff0a7224 */ /* 0x000fc400078e0016 */
[----:B------:R-:W-:Y:S01]  /*b100*/  IMAD.MOV.U32 R11, RZ, RZ, R23 ;  /* 0x000000ffff0b7224 */ /* 0x000fe200078e0017 */
[----:B------:R-:W3:Y:S04]  /*b110*/  LDL.LU R22, [R1+0x880] ;  /* 0x0008800001167983 */ /* 0x000ee80000300800 */
[----:B------:R-:W3:Y:S04]  /*b120*/  LDL.LU R23, [R1+0x87c] ;  /* 0x00087c0001177983 */ /* 0x000ee80000300800 */
[----:B------:R0:W-:Y:S02]  /*b130*/  STL.64 [R1+0x830], R10 ;  /* 0x0008300a01007387 */ /* 0x0001e40000100a00 */
[----:B0-----:R-:W-:-:S10]  /*b140*/  IMAD.MOV.U32 R11, RZ, RZ, R0 ;  /* 0x000000ffff0b7224 */ /* 0x001fd400078e0000 */
[----:B------:R-:W-:Y:S02]  /*b150*/  IMAD.MOV.U32 R0, RZ, RZ, R19 ;  /* 0x000000ffff007224 */ /* 0x000fe400078e0013 */
[----:B------:R-:W-:Y:S02]  /*b160*/  IMAD.MOV.U32 R3, RZ, RZ, R17 ;  /* 0x000000ffff037224 */ /* 0x000fe400078e0011 */
[----:B----4-:R-:W-:Y:S02]  /*b170*/  IMAD.MOV.U32 R10, RZ, RZ, R2 ;  /* 0x000000ffff0a7224 */ /* 0x010fe400078e0002 */
[----:B------:R-:W-:Y:S01]  /*b180*/  IMAD.MOV.U32 R2, RZ, RZ, R18 ;  /* 0x000000ffff027224 */ /* 0x000fe200078e0012 */
[----:B--2---:R0:W-:Y:S02]  /*b190*/  STL.64 [R1+0x828], R8 ;  /* 0x0008280801007387 */ /* 0x0041e40000100a00 */
[----:B0-----:R-:W-:Y:S02]  /*b1a0*/  IMAD.MOV.U32 R8, RZ, RZ, R28 ;  /* 0x000000ffff087224 */ /* 0x001fe400078e001c */
[----:B------:R-:W2:Y:S01]  /*b1b0*/  LDL.LU R28, [R1+0x878] ;  /* 0x00087800011c7983 */ /* 0x000ea20000300800 */
[----:B------:R-:W-:-:S02]  /*b1c0*/  IMAD.MOV.U32 R9, RZ, RZ, R29 ;  /* 0x000000ffff097224 */ /* 0x000fc400078e001d */
[----:B------:R-:W-:Y:S01]  /*b1d0*/  IMAD.MOV.U32 R29, RZ, RZ, R16 ;  /* 0x000000ffff1d7224 */ /* 0x000fe200078e0010 */
[----:B------:R-:W4:Y:S04]  /*b1e0*/  LDL.LU.64 R18, [R1+0x870] ;  /* 0x0008700001127983 */ /* 0x000f280000300a00 */
[----:B------:R-:W3:Y:S02]  /*b1f0*/  LDL.LU.64 R16, [R1+0x868] ;  /* 0x0008680001107983 */ /* 0x000ee40000300a00 */
[----:B---3--:R-:W-:Y:S02]  /*b200*/  HMMA.16816.F32.BF16 R4, R4, R16, R24 ;  /* 0x000000100404723c */ /* 0x008fe40000041818 */
[----:B------:R-:W3:Y:S04]  /*b210*/  LDL.LU.64 R26, [R1+0x860] ;  /* 0x00086000011a7983 */ /* 0x000ee80000300a00 */
[----:B------:R-:W3:Y:S11]  /*b220*/  LDL.LU.64 R24, [R1+0x858] ;  /* 0x0008580001187983 */ /* 0x000ef60000300a00 */
[----:B------:R-:W-:Y:S06]  /*b230*/  @!UPT UIADD3 URZ, URZ, URZ, URZ ;  /* 0x0000003f3f3ff290 */ /* 0x000fec000fffe03f */
[----:B------:R0:W-:Y:S04]  /*b240*/  STL.64 [R1+0x7e0], R6 ;  /* 0x0007e00601007387 */ /* 0x0001e80000100a00 */
[----:B------:R1:W-:Y:S01]  /*b250*/  STL.64 [R1+0x7d8], R4 ;  /* 0x0007d80401007387 */ /* 0x0003e20000100a00 */
[----:B0-----:R-:W-:Y:S02]  /*b260*/  IMAD.MOV.U32 R6, RZ, RZ, R2 ;  /* 0x000000ffff067224 */ /* 0x001fe400078e0002 */
[----:B------:R-:W-:Y:S02]  /*b270*/  IMAD.MOV.U32 R7, RZ, RZ, R0 ;  /* 0x000000ffff077224 */ /* 0x000fe400078e0000 */
[----:B-1----:R-:W-:Y:S02]  /*b280*/  IMAD.MOV.U32 R4, RZ, RZ, R29 ;  /* 0x000000ffff047224 */ /* 0x002fe400078e001d */
[----:B------:R-:W-:Y:S01]  /*b290*/  IMAD.MOV.U32 R5, RZ, RZ, R3 ;  /* 0x000000ffff057224 */ /* 0x000fe200078e0003 */
        /* <DEDUP_REMOVED lines=16> */
[----:B-1----:R-:W-:Y:S01]  /*b3a0*/  IMAD.MOV.U32 R24, RZ, RZ, R29 ;  /* 0x000000ffff187224 */ /* 0x002fe200078e001d */
        /* <DEDUP_REMOVED lines=9> */
[----:B------:R-:W-:Y:S02]  /*b440*/  IMAD.MOV.U32 R25, RZ, RZ, R3 ;  /* 0x000000ffff197224 */ /* 0x000fe400078e0003 */
[----:B------:R-:W-:Y:S01]  /*b450*/  IMAD.MOV.U32 R26, RZ, RZ, R2 ;  /* 0x000000ffff1a7224 */ /* 0x000fe200078e0002 */
[----:B---3--:R-:W-:Y:S01]  /*b460*/  HMMA.16816.F32.BF16 R12, R12, R16, R8 ;  /* 0x000000100c0c723c */ /* 0x008fe20000041808 */
[----:B------:R-:W3:Y:S04]  /*b470*/  LDL.LU.64 R10, [R1+0x820] ;  /* 0x00082000010a7983 */ /* 0x000ee80000300a00 */
[----:B------:R-:W3:Y:S11]  /*b480*/  LDL.LU.64 R8, [R1+0x818] ;  /* 0x0008180001087983 */ /* 0x000ef60000300a00 */
[----:B------:R-:W-:Y:S07]  /*b490*/  @!UPT UIADD3 URZ, URZ, URZ, URZ ;  /* 0x0000003f3f3ff290 */ /* 0x000fee000fffe03f */
[----:B------:R0:W-:Y:S01]  /*b4a0*/  STL.64 [R1], R12 ;  /* 0x0000000c01007387 */ /* 0x0001e20000100a00 */
[----:B------:R-:W-:Y:S02]  /*b4b0*/  IMAD.MOV.U32 R3, RZ, RZ, R14 ;  /* 0x000000ffff037224 */ /* 0x000fe400078e000e */
[----:B------:R-:W-:Y:S02]  /*b4c0*/  IMAD.MOV.U32 R2, RZ, RZ, R15 ;  /* 0x000000ffff027224 */ /* 0x000fe400078e000f */
[----:B------:R-:W3:Y:S04]  /*b4d0*/  LDL.LU.64 R14, [R1+0x810] ;  /* 0x00081000010e7983 */ /* 0x000ee80000300a00 */
[----:B0-----:R-:W3:Y:S02]  /*b4e0*/  LDL.LU.64 R12, [R1+0x808] ;  /* 0x00080800010c7983 */ /* 0x001ee40000300a00 */
[----:B---3--:R-:W-:Y:S11]  /*b4f0*/  HMMA.16816.F32.BF16 R8, R12, R22, R8 ;  /* 0x000000160c08723c */ /* 0x008ff60000041808 */
[----:B------:R-:W-:Y:S11]  /*b500*/  @!UPT UIADD3 URZ, URZ, URZ, URZ ;  /* 0x0000003f3f3ff290 */ /* 0x000ff6000fffe03f */
[----:B------:R-:W-:Y:S01]  /*b510*/  @!UPT UIADD3 URZ, URZ, URZ, URZ ;  /* 0x0000003f3f3ff290 */ /* 0x000fe2000fffe03f */
[----:B------:R-:W-:Y:S01]  /*b520*/  STL.64 [R1+0xb0], R8 ;  /* 0x0000b00801007387 */ /* 0x000fe20000100a00 */
[----:B------:R-:W-:-:S03]  /*b530*/  IMAD.MOV.U32 R16, RZ, RZ, R8 ;  /* 0x000000ffff107224 */ /* 0x000fc600078e0008 */
[----:B------:R0:W-:Y:S04]  /*b540*/  STL.64 [R1+0xb8], R10 ;  /* 0x0000b80a01007387 */ /* 0x0001e80000100a00 */
[----:B0-----:R-:W4:Y:S04]  /*b550*/  LDL.LU.64 R10, [R1+0x800] ;  /* 0x00080000010a7983 */ /* 0x001f280000300a00 */
[----:B------:R-:W4:Y:S04]  /*b560*/  LDL.LU.64 R8, [R1+0x7f8] ;  /* 0x0007f80001087983 */ /* 0x000f280000300a00 */
[----:B------:R-:W-:Y:S01]  /*b570*/  STL [R1+0x6c4], R16 ;  /* 0x0006c41001007387 */ /* 0x000fe20000100800 */
[----:B----4-:R-:W-:Y:S11]  /*b580*/  HMMA.16816.F32.BF16 R8, R12, R18, R8 ;  /* 0x000000120c08723c */ /* 0x010ff60000041808 */
[----:B------:R-:W-:Y:S11]  /*b590*/  @!UPT UIADD3 URZ, URZ, URZ, URZ ;  /* 0x0000003f3f3ff290 */ /* 0x000ff6000fffe03f */
[----:B------:R-:W-:Y:S01]  /*b5a0*/  @!UPT UIADD3 URZ, URZ, URZ, URZ ;  /* 0x0000003f3f3ff290 */ /* 0x000fe2000fffe03f */
[----:B------:R-:W-:Y:S01]  /*b5b0*/  STL.64 [R1+0xa0], R8 ;  /* 0x0000a00801007387 */ /* 0x000fe20000100a00 */
[----:B------:R-:W-:Y:S02]  /*b5c0*/  IMAD.MOV.U32 R13, RZ, RZ, R10 ;  /* 0x000000ffff0d7224 */ /* 0x000fe400078e000a */
[----:B------:R-:W-:Y:S01]  /*b5d0*/  IMAD.MOV.U32 R17, RZ, RZ, R8 ;  /* 0x000000ffff117224 */ /* 0x000fe200078e0008 */
[----:B------:R0:W-:Y:S04]  /*b5e0*/  STL.64 [R1+0xa8], R10 ;  /* 0x0000a80a01007387 */ /* 0x0001e80000100a00 */
[----:B0-----:R-:W3:Y:S04]  /*b5f0*/  LDL.LU.64 R10, [R1+0x7f0] ;  /* 0x0007f000010a7983 */ /* 0x001ee80000300a00 */
[----:B------:R-:W3:Y:S04]  /*b600*/  LDL.LU.64 R8, [R1+0x7e8] ;  /* 0x0007e80001087983 */ /* 0x000ee80000300a00 */
[----:B------:R-:W4:Y:S04]  /*b610*/  LDL.LU R12, [R1+0x248] ;  /* 0x00024800010c7983 */ /* 0x000f280000300800 */
[----:B------:R0:W-:Y:S04]  /*b620*/  STL [R1+0x6cc], R17 ;  /* 0x0006cc1101007387 */ /* 0x0001e80000100800 */
[----:B0-----:R-:W2:Y:S04]  /*b630*/  LDL.LU.64 R16, [R1+0xf0] ;  /* 0x0000f00001107983 */ /* 0x001ea80000300a00 */
[----:B------:R-:W-:Y:S01]  /*b640*/  STL [R1+0x6c8], R13 ;  /* 0x0006c80d01007387 */ /* 0x000fe20000100800 */
[C---:B---3--:R-:W-:Y:S11]  /*b650*/  HMMA.16816.F32.BF16 R4, R8.reuse, R22, R4 ;  /* 0x000000160804723c */ /* 0x048ff60000041804 */
[----:B------:R-:W-:Y:S11]  /*b660*/  @!UPT UIADD3 URZ, URZ, URZ, URZ ;  /* 0x0000003f3f3ff290 */ /* 0x000ff6000fffe03f */
[----:B------:R-:W-:Y:S01]  /*b670*/  @!UPT UIADD3 URZ, URZ, URZ, URZ ;  /* 0x0000003f3f3ff290 */ /* 0x000fe2000fffe03f */
[----:B------:R-:W-:Y:S04]  /*b680*/  STL.64 [R1+0x90], R4 ;  /* 0x0000900401007387 */ /* 0x000fe80000100a00 */
[----:B------:R0:W-:Y:S04]  /*b690*/  STL.64 [R1+0x98], R6 ;  /* 0x0000980601007387 */ /* 0x0001e80000100a00 */
[----:B0-----:R-:W3:Y:S04]  /*b6a0*/  LDL.LU.64 R6, [R1+0x7e0] ;  /* 0x0007e00001067983 */ /* 0x001ee80000300a00 */
[----:B------:R-:W3:Y:S02]  /*b6b0*/  LDL.LU.64 R4, [R1+0x7d8] ;  /* 0x0007d80001047983 */ /* 0x000ee40000300a00 */
[----:B---3--:R-:W-:Y:S02]  /*b6c0*/  HMMA.16816.F32.BF16 R8, R8, R18, R4 ;  /* 0x000000120808723c */ /* 0x008fe40000041804 */
[----:B------:R-:W3:Y:S04]  /*b6d0*/  LDL.LU.64 R6, [R1+0x7d0] ;  /* 0x0007d00001067983 */ /* 0x000ee80000300a00 */
[----:B------:R-:W3:Y:S11]  /*b6e0*/  LDL.LU.64 R4, [R1+0x7c8] ;  /* 0x0007c80001047983 */ /* 0x000ef60000300a00 */
[----:B------:R-:W-:Y:S06]  /*b6f0*/  @!UPT UIADD3 URZ, URZ, URZ, URZ ;  /* 0x0000003f3f3ff290 */ /* 0x000fec000fffe03f */
[----:B------:R0:W-:Y:S04]  /*b700*/  STL.64 [R1+0x80], R8 ;  /* 0x0000800801007387 */ /* 0x0001e80000100a00 */
[----:B------:R-:W-:Y:S01]  /*b710*/  STL.64 [R1+0x88], R10 ;  /* 0x0000880a01007387 */ /* 0x000fe20000100a00 */
[----:B0-----:R-:W-:Y:S02]  /*b720*/  IMAD.MOV.U32 R9, RZ, RZ, R8 ;  /* 0x000000ffff097224 */ /* 0x001fe400078e0008 */
[----:B------:R-:W-:-:S03]  /*b730*/  IMAD.MOV.U32 R8, RZ, RZ, R29 ;  /* 0x000000ffff087224 */ /* 0x000fc600078e001d */
[----:B------:R0:W-:Y:S04]  /*b740*/  STL [R1+0x6d0], R9 ;  /* 0x0006d00901007387 */ /* 0x0001e80000100800 */
[----:B------:R-:W2:Y:S01]  /*b750*/  LDL.LU R29, [R1+0x7c4] ;  /* 0x0007c400011d7983 */ /* 0x000ea20000300800 */
[----:B0-----:R-:W-:-:S03]  /*b760*/  IMAD.MOV.U32 R9, RZ, RZ, R0 ;  /* 0x000000ffff097224 */ /* 0x001fc600078e0000 */
[----:B------:R-:W2:Y:S01]  /*b770*/  LDL.LU R0, [R1+0x7c0] ;  /* 0x0007c00001007983 */ /* 0x000ea20000300800 */
[----:B---3--:R-:W-:Y:S11]  /*b780*/  HMMA.16816.F32.BF16 R24, R4, R22, R24 ;  /* 0x000000160418723c */ /* 0x008ff60000041818 */
[----:B------:R-:W-:Y:S11]  /*b790*/  @!UPT UIADD3 URZ, URZ, URZ, URZ ;  /* 0x0000003f3f3ff290 */ /* 0x000ff6000fffe03f */
[----:B------:R-:W-:Y:S01]  /*b7a0*/  @!UPT UIADD3 URZ, URZ, URZ, URZ ;  /* 0x0000003f3f3ff290 */ /* 0x000fe2000fffe03f */
[----:B------:R-:W-:Y:S01]  /*b7b0*/  STL.64 [R1+0x50], R24 ;  /* 0x0000501801007387 */ /* 0x000fe20000100a00 */
[----:B------:R-:W-:-:S03]  /*b7c0*/  IMAD.MOV.U32 R14, RZ, RZ, R26 ;  /* 0x000000ffff0e7224 */ /* 0x000fc600078e001a */
[----:B------:R0:W-:Y:S04]  /*b7d0*/  STL.64 [R1+0x58], R26 ;  /* 0x0000581a01007387 */ /* 0x0001e80000100a00 */
[----:B0-----:R-:W3:Y:S04]  /*b7e0*/  LDL.LU.64 R26, [R1+0x7b8] ;  /* 0x0007b800011a7983 */ /* 0x001ee80000300a00 */
[----:B------:R-:W3:Y:S04]  /*b7f0*/  LDL.LU.64 R24, [R1+0x7b0] ;  /* 0x0007b00001187983 */ /* 0x000ee80000300a00 */
[----:B------:R-:W-:Y:S01]  /*b800*/  STL [R1+0x6d4], R14 ;  /* 0x0006d40e01007387 */ /* 0x000fe20000100800 */
[----:B------:R-:W-:Y:S01]  /*b810*/  IMAD.MOV.U32 R10, RZ, RZ, R21 ;  /* 0x000000ffff0a7224 */ /* 0x000fe200078e0015 */
[----:B---3--:R-:W-:Y:S02]  /*b820*/  HMMA.16816.F32.BF16 R4, R4, R18, R24 ;  /* 0x000000120404723c */ /* 0x008fe40000041818 */
[----:B------:R-:W3:Y:S04]  /*b830*/  LDL.LU.64 R26, [R1+0x7a8] ;  /* 0x0007a800011a7983 */ /* 0x000ee80000300a00 */
[----:B------:R-:W3:Y:S01]  /*b840*/  LDL.LU.64 R24, [R1+0x7a0] ;  /* 0x0007a00001187983 */ /* 0x000ee20000300a00 */
[----:B------:R-:W-:-:S02]  /*b850*/  IMAD.MOV.U32 R11, RZ, RZ, R20 ;  /* 0x000000ffff0b7224 */ /* 0x000fc400078e0014 */
[----:B------:R-:W-:-:S04]  /*b860*/  IMAD.MOV.U32 R13, RZ, RZ, c[0x0][0x188] ;  /* 0x00006200ff0d7624 */ /* 0x000fc800078e00ff */
[----:B------:R-:W-:-:S04]  /*b870*/  IMAD.SHL.U32 R13, R13, 0x40, RZ ;  /* 0x000000400d0d7824 */ /* 0x000fc800078e00ff */
[----:B------:R-:W-:-:S07]  /*b880*/  IMAD.SHL.U32 R13, R13, 0x2, RZ ;  /* 0x000000020d0d7824 */ /* 0x000fce00078e00ff */
[----:B------:R-:W-:Y:S01]  /*b890*/  IMAD.MOV.U32 R15, RZ, RZ, R6 ;  /* 0x000000ffff0f7224 */ /* 0x000fe200078e0006 */
[----:B------:R-:W-:Y:S04]  /*b8a0*/  STL.64 [R1+0x40], R4 ;  /* 0x0000400401007387 */ /* 0x000fe80000100a00 */
[----:B------:R2:W-:Y:S04]  /*b8b0*/  STL.64 [R1+0x48], R6 ;  /* 0x0000480601007387 */ /* 0x0005e80000100a00 */
[----:B------:R-:W-:Y:S01]  /*b8c0*/  STL [R1+0x6d8], R15 ;  /* 0x0006d80f01007387 */ /* 0x000fe20000100800 */
[----:B----4-:R-:W-:-:S02]  /*b8d0*/  IADD3 R12, R12, 0x1, RZ ;  /* 0x000000010c0c7810 */ /* 0x010fc40007ffe0ff */
[-C--:B--2---:R-:W-:Y:S02]  /*b8e0*/  IADD3 R6, P0, R16, R13.reuse, RZ ;  /* 0x0000000d10067210 */ /* 0x084fe40007f1e0ff */
[----:B------:R-:W-:Y:S01]  /*b8f0*/  IADD3 R7, P1, R28, R13, RZ ;  /* 0x0000000d1c077210 */ /* 0x000fe20007f3e0ff */
[----:B---3--:R-:W-:Y:S11]  /*b900*/  HMMA.16816.F32.BF16 R20, R24, R22, R8 ;  /* 0x000000161814723c */ /* 0x008ff60000041808 */
[----:B------:R-:W-:Y:S11]  /*b910*/  @!UPT UIADD3 URZ, URZ, URZ, URZ ;  /* 0x0000003f3f3ff290 */ /* 0x000ff6000fffe03f */
[----:B------:R-:W-:Y:S01]  /*b920*/  @!UPT UIADD3 URZ, URZ, URZ, URZ ;  /* 0x0000003f3f3ff290 */ /* 0x000fe2000fffe03f */
[----:B------:R-:W-:Y:S04]  /*b930*/  STL [R1+0x6e8], R20 ;  /* 0x0006e81401007387 */ /* 0x000fe80000100800 */
[----:B------:R-:W-:Y:S04]  /*b940*/  STL [R1+0x6e4], R21 ;  /* 0x0006e41501007387 */ /* 0x000fe80000100800 */
[----:B------:R-:W-:Y:S04]  /*b950*/  STL [R1+0x6e0], R22 ;  /* 0x0006e01601007387 */ /* 0x000fe80000100800 */
[----:B------:R-:W-:Y:S04]  /*b960*/  STL [R1+0x6dc], R23 ;  /* 0x0006dc1701007387 */ /* 0x000fe80000100800 */
[----:B------:R-:W-:Y:S04]  /*b970*/  STL [R1+0x6ec], R6 ;  /* 0x0006ec0601007387 */ /* 0x000fe80000100800 */
[----:B------:R0:W-:Y:S04]  /*b980*/  STL [R1+0x6f0], R7 ;  /* 0x0006f00701007387 */ /* 0x0001e80000100800 */
[----:B0-----:R-:W2:Y:S04]  /*b990*/  LDL.LU R7, [R1+0x5d4] ;  /* 0x0005d40001077983 */ /* 0x001ea80000300800 */
[----:B------:R-:W3:Y:S04]  /*b9a0*/  LDL.LU R6, [R1+0x5a8] ;  /* 0x0005a80001067983 */ /* 0x000ee80000300800 */
[----:B------:R-:W-:Y:S04]  /*b9b0*/  STL [R1+0x248], R12 ;  /* 0x0002480c01007387 */ /* 0x000fe80000100800 */
[----:B------:R-:W4:Y:S04]  /*b9c0*/  LDL.LU R23, [R1+0x5cc] ;  /* 0x0005cc0001177983 */ /* 0x000f280000300800 */
[----:B------:R-:W4:Y:S04]  /*b9d0*/  LDL.LU R22, [R1+0x5a0] ;  /* 0x0005a00001167983 */ /* 0x000f280000300800 */
[----:B------:R-:W2:Y:S04]  /*b9e0*/  LDL.LU R21, [R1+0x5c4] ;  /* 0x0005c40001157983 */ /* 0x000ea80000300800 */
[----:B------:R-:W2:Y:S04]  /*b9f0*/  LDL.LU R20, [R1+0x598] ;  /* 0x0005980001147983 */ /* 0x000ea80000300800 */
[----:B----4-:R-:W-:Y:S04]  /*ba00*/  STL.64 [R1+0x798], R22 ;  /* 0x0007981601007387 */ /* 0x010fe80000100a00 */
[----:B--2---:R0:W-:Y:S04]  /*ba10*/  STL.64 [R1+0x790], R20 ;  /* 0x0007901401007387 */ /* 0x0041e80000100a00 */
[----:B0-----:R-:W2:Y:S04]  /*ba20*/  LDL.LU R20, [R1] ;  /* 0x0000000001147983 */ /* 0x001ea80000300800 */
[----:B------:R-:W2:Y:S01]  /*ba30*/  LDL.LU R21, [R1+0x4] ;  /* 0x0000040001157983 */ /* 0x000ea20000300800 */
[----:B------:R-:W-:-:S02]  /*ba40*/  IMAD.MOV.U32 R22, RZ, RZ, R3 ;  /* 0x000000ffff167224 */ /* 0x000fc400078e0003 */
[----:B------:R-:W-:Y:S01]  /*ba50*/  IMAD.MOV.U32 R23, RZ, RZ, R2 ;  /* 0x000000ffff177224 */ /* 0x000fe200078e0002 */
[----:B------:R-:W4:Y:S01]  /*ba60*/  LDL.LU R15, [R1+0x5bc] ;  /* 0x0005bc00010f7983 */ /* 0x000f220000300800 */
[----:B------:R-:W-:-:S03]  /*ba70*/  IMAD.X R4, R17, 0x1, R0, P0 ;  /* 0x0000000111047824 */ /* 0x000fc600000e0600 */
[----:B------:R-:W3:Y:S04]  /*ba80*/  LDL.LU R14, [R1+0x590] ;  /* 0x00059000010e7983 */ /* 0x000ee80000300800 */
[----:B------:R-:W3:Y:S04]  /*ba90*/  LDL.LU R9, [R1+0x5b4] ;  /* 0x0005b40001097983 */ /* 0x000ee80000300800 */
[----:B------:R-:W3:Y:S01]  /*baa0*/  LDL.LU R13, [R1+0x588] ;  /* 0x00058800010d7983 */ /* 0x000ee20000300800 */
[----:B------:R-:W-:-:S03]  /*bab0*/  IMAD.X R5, R29, 0x1, R0, P1 ;  /* 0x000000011d057824 */ /* 0x000fc600008e0600 */
[----:B------:R-:W3:Y:S04]  /*bac0*/  LDL.LU R17, [R1+0x5ac] ;  /* 0x0005ac0001117983 */ /* 0x000ee80000300800 */
[----:B------:R-:W3:Y:S04]  /*bad0*/  LDL.LU R16, [R1+0x580] ;  /* 0x0005800001107983 */ /* 0x000ee80000300800 */
[----:B------:R-:W3:Y:S04]  /*bae0*/  LDL.LU R3, [R1+0x5a4] ;  /* 0x0005a40001037983 */ /* 0x000ee80000300800 */
[----:B------:R-:W3:Y:S04]  /*baf0*/  LDL.LU R2, [R1+0x578] ;  /* 0x0005780001027983 */ /* 0x000ee80000300800 */
[----:B------:R0:W-:Y:S04]  /*bb00*/  STL [R1+0x6f4], R4 ;  /* 0x0006f40401007387 */ /* 0x0001e80000100800 */
[----:B0-----:R-:W3:Y:S04]  /*bb10*/  LDL.LU R4, [R1+0x5b0] ;  /* 0x0005b00001047983 */ /* 0x001ee80000300800 */
[----:B------:R-:W3:Y:S04]  /*bb20*/  LDL.LU R28, [R1+0x5c0] ;  /* 0x0005c000011c7983 */ /* 0x000ee80000300800 */
[----:B------:R-:W3:Y:S04]  /*bb30*/  LDL.LU R29, [R1+0x5b8] ;  /* 0x0005b800011d7983 */ /* 0x000ee80000300800 */
[----:B------:R-:W-:Y:S01]  /*bb40*/  STL [R1+0x6f8], R5 ;  /* 0x0006f80501007387 */ /* 0x000fe20000100800 */
[----:B--2---:R-:W-:Y:S03]  /*bb50*/  HMMA.16816.F32.BF16 R24, R24, R18, R20 ;  /* 0x000000121818723c */ /* 0x004fe60000041814 */
[----:B------:R-:W2:Y:S04]  /*bb60*/  LDL.LU.64 R22, [R1+0x798] ;  /* 0x0007980001167983 */ /* 0x000ea80000300a00 */
[----:B------:R-:W2:Y:S11]  /*bb70*/  LDL.LU.64 R20, [R1+0x790] ;  /* 0x0007900001147983 */ /* 0x000eb60000300a00 */
[----:B------:R-:W-:Y:S05]  /*bb80*/  @!UPT UIADD3 URZ, URZ, URZ, URZ ;  /* 0x0000003f3f3ff290 */ /* 0x000fea000fffe03f */
[----:B------:R0:W-:Y:S01]  /*bb90*/  STL.64 [R1+0xd0], R24 ;  /* 0x0000d01801007387 */ /* 0x0001e20000100a00 */
[----:B------:R-:W-:Y:S02]  /*bba0*/  IMAD.MOV.U32 R8, RZ, RZ, R26 ;  /* 0x000000ffff087224 */ /* 0x000fe400078e001a */
[----:B------:R-:W-:Y:S01]  /*bbb0*/  IMAD.MOV.U32 R11, RZ, RZ, R25 ;  /* 0x000000ffff0b7224 */ /* 0x000fe200078e0019 */
[----:B------:R1:W-:Y:S01]  /*bbc0*/  STL.64 [R1+0xd8], R26 ;  /* 0x0000d81a01007387 */ /* 0x0003e20000100a00 */
[----:B------:R-:W-:-:S03]  /*bbd0*/  IMAD.MOV.U32 R12, RZ, RZ, R27 ;  /* 0x000000ffff0c7224 */ /* 0x000fc600078e001b */
[----:B0-----:R-:W2:Y:S04]  /*bbe0*/  LDL R25, [R1+0x688] ;  /* 0x0006880001197983 */ /* 0x001ea80000100800 */
[----:B-1----:R-:W2:Y:S04]  /*bbf0*/  LDL R26, [R1+0x248] ;  /* 0x00024800011a7983 */ /* 0x002ea80000100800 */
[----:B------:R-:W2:Y:S04]  /*bc00*/  LDL.LU R27, [R1+0x5d8] ;  /* 0x0005d800011b7983 */ /* 0x000ea80000300800 */
[----:B------:R-:W2:Y:S04]  /*bc10*/  LDL.LU R18, [R1+0x5d0] ;  /* 0x0005d00001127983 */ /* 0x000ea80000300800 */
[----:B------:R-:W2:Y:S01]  /*bc20*/  LDL.LU R19, [R1+0x5c8] ;  /* 0x0005c80001137983 */ /* 0x000ea20000300800 */
[----:B------:R-:W-:-:S04]  /*bc30*/  IMAD.MOV.U32 R5, RZ, RZ, c[0x0][0x188] ;  /* 0x00006200ff057624 */ /* 0x000fc800078e00ff */
[----:B------:R-:W-:Y:S02]  /*bc40*/  IMAD.SHL.U32 R5, R5, 0x40, RZ ;  /* 0x0000004005057824 */ /* 0x000fe400078e00ff */
[----:B------:R-:W-:Y:S02]  /*bc50*/  IMAD.MOV.U32 R10, RZ, RZ, R24 ;  /* 0x000000ffff0a7224 */ /* 0x000fe400078e0018 */
[----:B------:R-:W-:-:S03]  /*bc60*/  IMAD.SHL.U32 R5, R5, 0x2, RZ ;  /* 0x0000000205057824 */ /* 0x000fc600078e00ff */
[----:B------:R-:W-:Y:S02]  /*bc70*/  STL [R1+0x708], R10 ;  /* 0x0007080a01007387 */ /* 0x000fe40000100800 */
[-C--:B---3--:R-:W-:Y:S02]  /*bc80*/  IADD3 R28, P6, R28, R5.reuse, RZ ;  /* 0x000000051c1c7210 */ /* 0x088fe40007fde0ff */
[----:B------:R-:W-:Y:S01]  /*bc90*/  STL [R1+0x704], R11 ;  /* 0x0007040b01007387 */ /* 0x000fe20000100800 */
[----:B------:R-:W-:-:S03]  /*bca0*/  IADD3 R29, P1, R29, R5, RZ ;  /* 0x000000051d1d7210 */ /* 0x000fc60007f3e0ff */
[----:B------:R-:W-:Y:S01]  /*bcb0*/  STL [R1+0x700], R8 ;  /* 0x0007000801007387 */ /* 0x000fe20000100800 */
[----:B------:R-:W-:-:S03]  /*bcc0*/  IADD3 R4, P2, R4, R5, RZ ;  /* 0x0000000504047210 */ /* 0x000fc60007f5e0ff */
[----:B------:R-:W-:Y:S01]  /*bcd0*/  STL [R1+0x6fc], R12 ;  /* 0x0006fc0c01007387 */ /* 0x000fe20000100800 */
[--C-:B----4-:R-:W-:Y:S01]  /*bce0*/  IMAD.X R15, R15, 0x1, R0.reuse, P6 ;  /* 0x000000010f0f7824 */ /* 0x110fe200030e0600 */
[-C--:B------:R-:W-:Y:S01]  /*bcf0*/  IADD3 R14, P6, R14, R5.reuse, RZ ;  /* 0x000000050e0e7210 */ /* 0x080fe20007fde0ff */
[--C-:B------:R-:W-:Y:S01]  /*bd00*/  IMAD.X R9, R9, 0x1, R0.reuse, P1 ;  /* 0x0000000109097824 */ /* 0x100fe200008e0600 */
[-C--:B------:R-:W-:Y:S01]  /*bd10*/  IADD3 R13, P1, R13, R5.reuse, RZ ;  /* 0x000000050d0d7210 */ /* 0x080fe20007f3e0ff */
[----:B------:R-:W-:Y:S01]  /*bd20*/  IMAD.X R17, R17, 0x1, R0, P2 ;  /* 0x0000000111117824 */ /* 0x000fe200010e0600 */
[-C--:B------:R-:W-:Y:S02]  /*bd30*/  IADD3 R16, P2, R16, R5.reuse, RZ ;  /* 0x0000000510107210 */ /* 0x080fe40007f5e0ff */
[-C--:B--2---:R-:W-:Y:S02]  /*bd40*/  IADD3 R27, P3, R27, R5.reuse, RZ ;  /* 0x000000051b1b7210 */ /* 0x084fe40007f7e0ff */
[----:B------:R-:W-:-:S03]  /*bd50*/  IADD3 R18, P4, R18, R5, RZ ;  /* 0x0000000512127210 */ /* 0x000fc60007f9e0ff */
[----:B------:R-:W-:Y:S01]  /*bd60*/  STL [R1+0x5d8], R27 ;  /* 0x0005d81b01007387 */ /* 0x000fe20000100800 */
[----:B------:R-:W-:-:S03]  /*bd70*/  IADD3 R19, P5, R19, R5, RZ ;  /* 0x0000000513137210 */ /* 0x000fc60007fbe0ff */
[----:B------:R-:W-:Y:S01]  /*bd80*/  STL [R1+0x5d0], R18 ;  /* 0x0005d01201007387 */ /* 0x000fe20000100800 */
[--C-:B------:R-:W-:Y:S01]  /*bd90*/  IMAD.X R7, R7, 0x1, R0.reuse, P3 ;  /* 0x0000000107077824 */ /* 0x100fe200018e0600 */
[-C--:B------:R-:W-:Y:S01]  /*bda0*/  IADD3 R6, P3, R6, R5.reuse, RZ ;  /* 0x0000000506067210 */ /* 0x080fe20007f7e0ff */
[--C-:B------:R-:W-:Y:S01]  /*bdb0*/  IMAD.X R23, R23, 0x1, R0.reuse, P4 ;  /* 0x0000000117177824 */ /* 0x100fe200020e0600 */
[----:B------:R-:W-:Y:S01]  /*bdc0*/  STL [R1+0x5c8], R19 ;  /* 0x0005c81301007387 */ /* 0x000fe20000100800 */
[-C--:B------:R-:W-:Y:S01]  /*bdd0*/  IADD3 R22, P4, R22, R5.reuse, RZ ;  /* 0x0000000516167210 */ /* 0x080fe20007f9e0ff */
[----:B------:R-:W-:Y:S02]  /*bde0*/  IMAD.X R21, R21, 0x1, R0, P5 ;  /* 0x0000000115157824 */ /* 0x000fe400028e0600 */
[----:B------:R-:W-:Y:S01]  /*bdf0*/  STL [R1+0x5c0], R28 ;  /* 0x0005c01c01007387 */ /* 0x000fe20000100800 */
[----:B------:R-:W-:-:S03]  /*be00*/  IADD3 R20, P5, R20, R5, RZ ;  /* 0x0000000514147210 */ /* 0x000fc60007fbe0ff */
        /* <DEDUP_REMOVED lines=8> */
[----:B------:R-:W-:-:S03]  /*be90*/  IMAD.X R3, R3, 0x1, R0, P3 ;  /* 0x0000000103037824 */ /* 0x000fc600018e0600 */
[----:B------:R-:W-:Y:S04]  /*bea0*/  STL [R1+0x5bc], R15 ;  /* 0x0005bc0f01007387 */ /* 0x000fe80000100800 */
[----:B------:R-:W-:Y:S04]  /*beb0*/  STL [R1+0x590], R14 ;  /* 0x0005900e01007387 */ /* 0x000fe80000100800 */
[----:B------:R-:W-:Y:S01]  /*bec0*/  STL [R1+0x5b4], R9 ;  /* 0x0005b40901007387 */ /* 0x000fe20000100800 */
[----:B------:R-:W-:-:S03]  /*bed0*/  IADD3 R2, P3, R2, R5, RZ ;  /* 0x0000000502027210 */ /* 0x000fc60007f7e0ff */
[----:B------:R-:W-:Y:S04]  /*bee0*/  STL [R1+0x588], R13 ;  /* 0x0005880d01007387 */ /* 0x000fe80000100800 */
[----:B------:R-:W-:Y:S04]  /*bef0*/  STL [R1+0x5ac], R17 ;  /* 0x0005ac1101007387 */ /* 0x000fe80000100800 */
[----:B------:R0:W-:Y:S04]  /*bf00*/  STL [R1+0x788], R5 ;  /* 0x0007880501007387 */ /* 0x0001e80000100800 */
[----:B------:R-:W-:Y:S04]  /*bf10*/  STL [R1+0x580], R16 ;  /* 0x0005801001007387 */ /* 0x000fe80000100800 */
[----:B0-----:R-:W2:Y:S04]  /*bf20*/  LDL.LU R5, [R1+0x59c] ;  /* 0x00059c0001057983 */ /* 0x001ea80000300800 */
[----:B------:R-:W-:Y:S04]  /*bf30*/  STL [R1+0x5a4], R3 ;  /* 0x0005a40301007387 */ /* 0x000fe80000100800 */
[----:B------:R-:W3:Y:S04]  /*bf40*/  LDL.LU R12, [R1+0x58c] ;  /* 0x00058c00010c7983 */ /* 0x000ee80000300800 */
[----:B------:R-:W-:Y:S04]  /*bf50*/  STL [R1+0x578], R2 ;  /* 0x0005780201007387 */ /* 0x000fe80000100800 */
[----:B---3--:R0:W-:Y:S04]  /*bf60*/  STL [R1+0x77c], R12 ;  /* 0x00077c0c01007387 */ /* 0x0081e80000100800 */
[----:B0-----:R-:W3:Y:S04]  /*bf70*/  LDL.LU R12, [R1+0x568] ;  /* 0x00056800010c7983 */ /* 0x001ee80000300800 */
[----:B---3--:R0:W-:Y:S04]  /*bf80*/  STL [R1+0x780], R12 ;  /* 0x0007800c01007387 */ /* 0x0081e80000100800 */
[----:B0-----:R-:W3:Y:S01]  /*bf90*/  LDL.LU R12, [R1+0x594] ;  /* 0x00059400010c7983 */ /* 0x001ee20000300800 */
[----:B------:R-:W-:Y:S01]  /*bfa0*/  ISETP.NE.U32.AND P0, PT, R26, R25, PT ;  /* 0x000000191a00720c */ /* 0x000fe20003f05070 */
[----:B--2---:R-:W-:-:S02]  /*bfb0*/  IMAD.X R5, R5, 0x1, R0, P4 ;  /* 0x0000000105057824 */ /* 0x004fc400020e0600 */
[----:B---3--:R0:W-:Y:S04]  /*bfc0*/  STL [R1+0x784], R12 ;  /* 0x0007840c01007387 */ /* 0x0081e80000100800 */
[----:B0-----:R-:W2:Y:S04]  /*bfd0*/  LDL.LU R12, [R1+0x570] ;  /* 0x00057000010c7983 */ /* 0x001ea80000300800 */
[----:B------:R-:W3:Y:S04]  /*bfe0*/  LDL.LU R8, [R1+0x560] ;  /* 0x0005600001087983 */ /* 0x000ee80000300800 */
[----:B------:R-:W4:Y:S04]  /*bff0*/  LDL.LU R11, [R1+0x584] ;  /* 0x00058400010b7983 */ /* 0x000f280000300800 */
[----:B------:R-:W2:Y:S04]  /*c000*/  LDL.LU R10, [R1+0x558] ;  /* 0x00055800010a7983 */ /* 0x000ea80000300800 */
        /* <DEDUP_REMOVED lines=23> */
[----:B------:R0:W-:Y:S04]  /*c180*/  STL [R1+0x59c], R5 ;  /* 0x00059c0501007387 */ /* 0x0001e80000100800 */
[----:B0-----:R-:W2:Y:S02]  /*c190*/  LDL.LU R5, [R1+0x788] ;  /* 0x0007880001057983 */ /* 0x001ea40000300800 */
[----:B--2---:R-:W-:-:S05]  /*c1a0*/  IADD3 R12, P4, R12, R5, RZ ;  /* 0x000000050c0c7210 */ /* 0x004fca0007f9e0ff */
[----:B------:R0:W-:Y:S04]  /*c1b0*/  STL [R1+0x570], R12 ;  /* 0x0005700c01007387 */ /* 0x0001e80000100800 */
[----:B0-----:R-:W2:Y:S02]  /*c1c0*/  LDL.LU R12, [R1+0x784] ;  /* 0x00078400010c7983 */ /* 0x001ea40000300800 */
[----:B--2---:R-:W-:-:S05]  /*c1d0*/  IMAD.X R12, R12, 0x1, R0, P5 ;  /* 0x000000010c0c7824 */ /* 0x004fca00028e0600 */
[----:B------:R0:W-:Y:S04]  /*c1e0*/  STL [R1+0x594], R12 ;  /* 0x0005940c01007387 */ /* 0x0001e80000100800 */
[----:B0-----:R-:W2:Y:S02]  /*c1f0*/  LDL.LU R12, [R1+0x780] ;  /* 0x00078000010c7983 */ /* 0x001ea40000300800 */
[----:B--2---:R-:W-:-:S05]  /*c200*/  IADD3 R12, P5, R12, R5, RZ ;  /* 0x000000050c0c7210 */ /* 0x004fca0007fbe0ff */
[----:B------:R0:W-:Y:S04]  /*c210*/  STL [R1+0x568], R12 ;  /* 0x0005680c01007387 */ /* 0x0001e80000100800 */
[----:B0-----:R-:W2:Y:S01]  /*c220*/  LDL.LU R12, [R1+0x77c] ;  /* 0x00077c00010c7983 */ /* 0x001ea20000300800 */
[--C-:B----4-:R-:W-:Y:S01]  /*c230*/  IMAD.X R11, R11, 0x1, R0.reuse, P1 ;  /* 0x000000010b0b7824 */ /* 0x110fe200008e0600 */
[-C--:B------:R-:W-:Y:S01]  /*c240*/  IADD3 R10, P1, R10, R5.reuse, RZ ;  /* 0x000000050a0a7210 */ /* 0x080fe20007f3e0ff */
[--C-:B------:R-:W-:Y:S01]  /*c250*/  IMAD.X R24, R24, 0x1, R0.reuse, P2 ;  /* 0x0000000118187824 */ /* 0x100fe200010e0600 */
        /* <DEDUP_REMOVED lines=16> */
[----:B------:R-:W-:Y:S01]  /*c360*/  IADD3 R17, P5, R17, R5, RZ ;  /* 0x0000000511117210 */ /* 0x000fe20007fbe0ff */
[----:B------:R-:W-:-:S02]  /*c370*/  IMAD.X R2, R2, 0x1, R0, P1 ;  /* 0x0000000102027824 */ /* 0x000fc400008e0600 */
[----:B--2---:R-:W-:Y:S01]  /*c380*/  IMAD.X R12, R12, 0x1, R0, P6 ;  /* 0x000000010c0c7824 */ /* 0x004fe200030e0600 */
[----:B---3--:R-:W-:-:S04]  /*c390*/  IADD3 R8, P6, R8, R5, RZ ;  /* 0x0000000508087210 */ /* 0x008fc80007fde0ff */
[----:B------:R-:W-:Y:S04]  /*c3a0*/  STL [R1+0x58c], R12 ;  /* 0x00058c0c01007387 */ /* 0x000fe80000100800 */
[----:B------:R-:W-:Y:S04]  /*c3b0*/  STL [R1+0x560], R8 ;  /* 0x0005600801007387 */ /* 0x000fe80000100800 */
[----:B------:R-:W-:Y:S04]  /*c3c0*/  STL [R1+0x584], R11 ;  /* 0x0005840b01007387 */ /* 0x000fe80000100800 */
[----:B------:R-:W-:Y:S01]  /*c3d0*/  STL [R1+0x558], R10 ;  /* 0x0005580a01007387 */ /* 0x000fe20000100800 */
[----:B------:R-:W-:-:S03]  /*c3e0*/  IMAD.X R4, R4, 0x1, R0, P6 ;  /* 0x0000000104047824 */ /* 0x000fc600030e0600 */
        /* <DEDUP_REMOVED lines=16> */
[----:B------:R-:W-:Y:S01]  /*c4f0*/  STL [R1+0x544], R20 ;  /* 0x0005441401007387 */ /* 0x000fe20000100800 */
[----:B------:R-:W-:-:S03]  /*c500*/  IADD3 R3, P6, R3, R5, RZ ;  /* 0x0000000503037210 */ /* 0x000fc60007fde0ff */
[----:B------:R-:W-:Y:S04]  /*c510*/  STL [R1+0x518], R15 ;  /* 0x0005180f01007387 */ /* 0x000fe80000100800 */
[----:B------:R-:W-:Y:S04]  /*c520*/  STL [R1+0x53c], R14 ;  /* 0x00053c0e01007387 */ /* 0x000fe80000100800 */
[----:B------:R-:W-:Y:S04]  /*c530*/  STL [R1+0x510], R9 ;  /* 0x0005100901007387 */ /* 0x000fe80000100800 */
        /* <DEDUP_REMOVED lines=12> */
[----:B--2---:R-:W-:-:S03]  /*c600*/  IADD3 R0, P1, R0, R5, RZ ;  /* 0x0000000500007210 */ /* 0x004fc60007f3e0ff */
        /* <DEDUP_REMOVED lines=30> */
[----:B--2---:R-:W-:-:S05]  /*c7f0*/  IMAD.X R12, R12, 0x1, R0, P2 ;  /* 0x000000010c0c7824 */ /* 0x004fca00010e0600 */
[----:B------:R0:W-:Y:S04]  /*c800*/  STL [R1+0x51c], R12 ;  /* 0x00051c0c01007387 */ /* 0x0001e80000100800 */
[----:B0-----:R-:W2:Y:S02]  /*c810*/  LDL.LU R12, [R1+0x774] ;  /* 0x00077400010c7983 */ /* 0x001ea40000300800 */
[----:B--2---:R-:W-:-:S05]  /*c820*/  IADD3 R12, P2, R12, R5, RZ ;  /* 0x000000050c0c7210 */ /* 0x004fca0007f5e0ff */
[----:B------:R0:W-:Y:S04]  /*c830*/  STL [R1+0x4f0], R12 ;  /* 0x0004f00c01007387 */ /* 0x0001e80000100800 */
[----:B0-----:R-:W2:Y:S02]  /*c840*/  LDL.LU R12, [R1+0x770] ;  /* 0x00077000010c7983 */ /* 0x001ea40000300800 */
[----:B--2---:R-:W-:-:S05]  /*c850*/  IMAD.X R12, R12, 0x1, R0, P3 ;  /* 0x000000010c0c7824 */ /* 0x004fca00018e0600 */
[----:B------:R0:W-:Y:S04]  /*c860*/  STL [R1+0x514], R12 ;  /* 0x0005140c01007387 */ /* 0x0001e80000100800 */
[----:B0-----:R-:W2:Y:S01]  /*c870*/  LDL.LU R12, [R1+0x76c] ;  /* 0x00076c00010c7983 */ /* 0x001ea20000300800 */
[--C-:B---3--:R-:W-:Y:S01]  /*c880*/  IMAD.X R8, R8, 0x1, R0.reuse, P4 ;  /* 0x0000000108087824 */ /* 0x108fe200020e0600 */
[-C--:B----4-:R-:W-:Y:S01]  /*c890*/  IADD3 R11, P4, R11, R5.reuse, RZ ;  /* 0x000000050b0b7210 */ /* 0x090fe20007f9e0ff */
        /* <DEDUP_REMOVED lines=18> */
[----:B------:R-:W-:Y:S01]  /*c9c0*/  IMAD.X R3, R3, 0x1, R0, P4 ;  /* 0x0000000103037824 */ /* 0x000fe200020e0600 */
[----:B------:R-:W-:-:S02]  /*c9d0*/  IADD3 R2, P4, R2, R5, RZ ;  /* 0x0000000502027210 */ /* 0x000fc40007f9e0ff */
[----:B--2---:R-:W-:-:S05]  /*c9e0*/  IADD3 R12, P3, R12, R5, RZ ;  /* 0x000000050c0c7210 */ /* 0x004fca0007f7e0ff */
        /* <DEDUP_REMOVED lines=38> */
[----:B--2---:R-:W-:-:S03]  /*cc50*/  IMAD.X R5, R5, 0x1, R0, P5 ;  /* 0x0000000105057824 */ /* 0x004fc600028e0600 */
        /* <DEDUP_REMOVED lines=264> */
[----:B------:R-:W-:Y:S01]  /*dce0*/  STL [R1+0x39c], R12 ;  /* 0x00039c0c01007387 */ /* 0x000fe20000100800 */
[----:B------:R-:W-:Y:S02]  /*dcf0*/  STL [R1+0x370], R8 ;  /* 0x0003700801007387 */ /* 0x000fe40000100800 */
[----:B------:R-:W-:Y:S02]  /*dd00*/  STL [R1+0x394], R11 ;  /* 0x0003940b01007387 */ /* 0x000fe40000100800 */
[----:B------:R-:W-:Y:S01]  /*dd10*/  STL [R1+0x368], R10 ;  /* 0x0003680a01007387 */ /* 0x000fe20000100800 */
[----:B------:R-:W-:Y:S01]  /*dd20*/  STL [R1+0x38c], R24 ;  /* 0x00038c1801007387 */ /* 0x000fe20000100800 */
[----:B------:R-:W-:Y:S02]  /*dd30*/  STL [R1+0x360], R25 ;  /* 0x0003601901007387 */ /* 0x000fe40000100800 */
[----:B------:R-:W-:Y:S02]  /*dd40*/  STL [R1+0x384], R26 ;  /* 0x0003841a01007387 */ /* 0x000fe40000100800 */
[----:B------:R-:W-:Y:S02]  /*dd50*/  STL [R1+0x358], R27 ;  /* 0x0003581b01007387 */ /* 0x000fe40000100800 */
[--C-:B------:R-:W-:Y:S01]  /*dd60*/  IMAD.X R4, R4, 0x1, R0.reuse, P2 ;  /* 0x0000000104047824 */ /* 0x100fe200010e0600 */
[----:B------:R-:W-:Y:S01]  /*dd70*/  STL [R1+0x37c], R18 ;  /* 0x00037c1201007387 */ /* 0x000fe20000100800 */
[----:B------:R-:W-:Y:S01]  /*dd80*/  IADD3 R7, P2, R7, R5, RZ ;  /* 0x0000000507077210 */ /* 0x000fe20007f5e0ff */
[----:B------:R-:W-:Y:S02]  /*dd90*/  STL [R1+0x350], R19 ;  /* 0x0003501301007387 */ /* 0x000fe40000100800 */
[----:B------:R-:W-:Y:S01]  /*dda0*/  STL [R1+0x374], R28 ;  /* 0x0003741c01007387 */ /* 0x000fe20000100800 */
[----:B------:R-:W-:Y:S01]  /*ddb0*/  STL [R1+0x348], R29 ;  /* 0x0003481d01007387 */ /* 0x000fe20000100800 */
[----:B------:R-:W-:Y:S02]  /*ddc0*/  STL [R1+0x36c], R4 ;  /* 0x00036c0401007387 */ /* 0x000fe40000100800 */
        /* <DEDUP_REMOVED lines=8> */
[----:B------:R-:W-:-:S02]  /*de50*/  IMAD.X R16, R16, 0x1, R0, P2 ;  /* 0x0000000110107824 */ /* 0x000fc400010e0600 */
[----:B------:R-:W-:Y:S01]  /*de60*/  STL [R1+0x320], R9 ;  /* 0x0003200901007387 */ /* 0x000fe20000100800 */
[-C--:B------:R-:W-:Y:S01]  /*de70*/  IADD3 R3, P2, R3, R5.reuse, RZ ;  /* 0x0000000503037210 */ /* 0x080fe20007f5e0ff */
[----:B------:R-:W-:Y:S01]  /*de80*/  STL [R1+0x344], R13 ;  /* 0x0003440d01007387 */ /* 0x000fe20000100800 */
[----:B------:R-:W-:Y:S02]  /*de90*/  STL [R1+0x318], R17 ;  /* 0x0003181101007387 */ /* 0x000fe40000100800 */
[----:B------:R0:W-:Y:S02]  /*dea0*/  STL [R1+0x738], R0 ;  /* 0x0007380001007387 */ /* 0x0001e40000100800 */
[----:B------:R-:W-:Y:S01]  /*deb0*/  STL [R1+0x33c], R16 ;  /* 0x00033c1001007387 */ /* 0x000fe20000100800 */
[----:B0-----:R-:W2:Y:S01]  /*dec0*/  LDL.LU R0, [R1+0x308] ;  /* 0x0003080001007983 */ /* 0x001ea20000300800 */
[----:B------:R-:W-:Y:S02]  /*ded0*/  STL [R1+0x310], R3 ;  /* 0x0003100301007387 */ /* 0x000fe40000100800 */
[----:B------:R-:W3:Y:S02]  /*dee0*/  LDL.LU R12, [R1+0x2f8] ;  /* 0x0002f800010c7983 */ /* 0x000ee40000300800 */
[----:B------:R-:W-:Y:S01]  /*def0*/  STL [R1+0x334], R2 ;  /* 0x0003340201007387 */ /* 0x000fe20000100800 */
[----:B---3--:R0:W-:Y:S04]  /*df00*/  STL [R1+0x72c], R12 ;  /* 0x00072c0c01007387 */ /* 0x0081e80000100800 */
[----:B0-----:R-:W3:Y:S04]  /*df10*/  LDL.LU R12, [R1+0x324] ;  /* 0x00032400010c7983 */ /* 0x001ee80000300800 */
[----:B---3--:R0:W-:Y:S04]  /*df20*/  STL [R1+0x730], R12 ;  /* 0x0007300c01007387 */ /* 0x0081e80000100800 */
[----:B0-----:R-:W3:Y:S01]  /*df30*/  LDL.LU R12, [R1+0x300] ;  /* 0x00030000010c7983 */ /* 0x001ee20000300800 */
[----:B--2---:R-:W-:-:S03]  /*df40*/  IADD3 R0, P3, R0, R5, RZ ;  /* 0x0000000500007210 */ /* 0x004fc60007f7e0ff */
[----:B---3--:R0:W-:Y:S04]  /*df50*/  STL [R1+0x734], R12 ;  /* 0x0007340c01007387 */ /* 0x0081e80000100800 */
[----:B0-----:R-:W2:Y:S01]  /*df60*/  LDL.LU R12, [R1+0x32c] ;  /* 0x00032c00010c7983 */ /* 0x001ea20000300800 */
[----:B------:R-:W3:Y:S02]  /*df70*/  LDL.LU R8, [R1+0x31c] ;  /* 0x00031c0001087983 */ /* 0x000ee40000300800 */
[----:B------:R-:W4:Y:S02]  /*df80*/  LDL.LU R11, [R1+0x2f0] ;  /* 0x0002f000010b7983 */ /* 0x000f240000300800 */
[----:B------:R-:W2:Y:S01]  /*df90*/  LDL.LU R10, [R1+0x314] ;  /* 0x00031400010a7983 */ /* 0x000ea20000300800 */
[----:B------:R-:W2:Y:S01]  /*dfa0*/  LDL.LU R24, [R1+0x2e8] ;  /* 0x0002e80001187983 */ /* 0x000ea20000300800 */
[----:B------:R-:W2:Y:S02]  /*dfb0*/  LDL.LU R25, [R1+0x30c] ;  /* 0x00030c0001197983 */ /* 0x000ea40000300800 */
[----:B------:R-:W2:Y:S02]  /*dfc0*/  LDL.LU R26, [R1+0x2e0] ;  /* 0x0002e000011a7983 */ /* 0x000ea40000300800 */
        /* <DEDUP_REMOVED lines=20> */
[----:B------:R0:W-:Y:S02]  /*e110*/  STL [R1+0x308], R0 ;  /* 0x0003080001007387 */ /* 0x0001e40000100800 */
        /* <DEDUP_REMOVED lines=33> */
[----:B------:R-:W-:Y:S01]  /*e330*/  STL [R1+0x2f8], R12 ;  /* 0x0002f80c01007387 */ /* 0x000fe20000100800 */
[----:B------:R-:W-:Y:S02]  /*e340*/  STL [R1+0x31c], R8 ;  /* 0x00031c0801007387 */ /* 0x000fe40000100800 */
[----:B------:R-:W-:Y:S02]  /*e350*/  STL [R1+0x2f0], R11 ;  /* 0x0002f00b01007387 */ /* 0x000fe40000100800 */
[----:B------:R-:W-:Y:S01]  /*e360*/  STL [R1+0x314], R10 ;  /* 0x0003140a01007387 */ /* 0x000fe20000100800 */
[----:B------:R-:W-:Y:S01]  /*e370*/  STL [R1+0x2e8], R24 ;  /* 0x0002e81801007387 */ /* 0x000fe20000100800 */
        /* <DEDUP_REMOVED lines=16> */
[----:B------:R-:W-:-:S02]  /*e480*/  IMAD.X R17, R17, 0x1, R0, P5 ;  /* 0x0000000111117824 */ /* 0x000fc400028e0600 */
[----:B------:R-:W-:Y:S02]  /*e490*/  STL [R1+0x2d4], R15 ;  /* 0x0002d40f01007387 */ /* 0x000fe40000100800 */
[----:B------:R-:W-:Y:S01]  /*e4a0*/  STL [R1+0x2a8], R14 ;  /* 0x0002a80e01007387 */ /* 0x000fe20000100800 */
[----:B------:R-:W-:Y:S01]  /*e4b0*/  IADD3 R16, P5, R16, R5, RZ ;  /* 0x0000000510107210 */ /* 0x000fe20007fbe0ff */
[----:B------:R-:W-:Y:S01]  /*e4c0*/  STL [R1+0x2cc], R9 ;  /* 0x0002cc0901007387 */ /* 0x000fe20000100800 */
[----:B------:R-:W-:Y:S02]  /*e4d0*/  STL [R1+0x2a0], R13 ;  /* 0x0002a00d01007387 */ /* 0x000fe40000100800 */
[----:B------:R-:W-:Y:S02]  /*e4e0*/  STL [R1+0x2c4], R17 ;  /* 0x0002c41101007387 */ /* 0x000fe40000100800 */
[----:B------:R0:W-:Y:S01]  /*e4f0*/  STL [R1+0x728], R5 ;  /* 0x0007280501007387 */ /* 0x0001e20000100800 */
[----:B------:R-:W-:Y:S04]  /*e500*/  STL [R1+0x298], R16 ;  /* 0x0002981001007387 */ /* 0x000fe80000100800 */
        /* <DEDUP_REMOVED lines=8> */
[----:B--2---:R-:W-:-:S03]  /*e590*/  IMAD.X R5, R5, 0x1, R0, P1 ;  /* 0x0000000105057824 */ /* 0x004fc600008e0600 */
        /* <DEDUP_REMOVED lines=145> */
[----:B------:R-:W-:Y:S01]  /*eeb0*/  IADD3 R6, P3, R6, UR8, RZ ;  /* 0x0000000806067c10 */ /* 0x000fe2000ff7e0ff */
[--C-:B------:R-:W-:Y:S01]  /*eec0*/  IMAD.X R20, R20, 0x1, R0.reuse, P4 ;  /* 0x0000000114147824 */ /* 0x100fe200020e0600 */
[----:B------:R-:W-:Y:S01]  /*eed0*/  IADD3 R21, P4, R21, UR8, RZ ;  /* 0x0000000815157c10 */ /* 0x000fe2000ff9e0ff */
[----:B------:R-:W-:Y:S01]  /*eee0*/  IMAD.X R22, R22, 0x1, R0, P5 ;  /* 0x0000000116167824 */ /* 0x000fe200028e0600 */
[----:B--2---:R-:W-:-:S05]  /*eef0*/  IADD3 R10, P6, R10, R5, RZ ;  /* 0x000000050a0a7210 */ /* 0x004fca0007fde0ff */
[----:B------:R0:W-:Y:S04]  /*ef00*/  STL [R1+0x64c], R10 ;  /* 0x00064c0a01007387 */ /* 0x0001e80000100800 */
[----:B0-----:R0:W5:Y:S01]  /*ef10*/  LDL.LU R10, [R1+0x708] ;  /* 0x00070800010a7983 */ /* 0x0011620000300800 */
[----:B------:R1:W-:Y:S03]  /*ef20*/  STL [R1+0x5fc], R11 ;  /* 0x0005fc0b01007387 */ /* 0x0003e60000100800 */
[----:B-1----:R0:W5:Y:S01]  /*ef30*/  LDL.LU R11, [R1+0x704] ;  /* 0x00070400010b7983 */ /* 0x0021620000300800 */
[----:B------:R1:W-:Y:S03]  /*ef40*/  STL [R1+0x654], R8 ;  /* 0x0006540801007387 */ /* 0x0003e60000100800 */
[----:B-1----:R0:W5:Y:S01]  /*ef50*/  LDL.LU R8, [R1+0x700] ;  /* 0x0007000001087983 */ /* 0x0021620000300800 */
[----:B------:R1:W-:Y:S03]  /*ef60*/  STL [R1+0x620], R12 ;  /* 0x0006200c01007387 */ /* 0x0003e60000100800 */
[----:B-1----:R0:W5:Y:S01]  /*ef70*/  LDL.LU R12, [R1+0x6fc] ;  /* 0x0006fc00010c7983 */ /* 0x0021620000300800 */
[----:B------:R-:W2:Y:S02]  /*ef80*/  LDL.LU R5, [R1+0x6f8] ;  /* 0x0006f80001057983 */ /* 0x000ea40000300800 */
[----:B------:R1:W-:Y:S02]  /*ef90*/  STL [R1+0x678], R4 ;  /* 0x0006780401007387 */ /* 0x0003e40000100800 */
[----:B-1----:R-:W3:Y:S01]  /*efa0*/  LDL.LU R4, [R1+0x6f4] ;  /* 0x0006f40001047983 */ /* 0x002ee20000300800 */
[----:B------:R1:W-:Y:S03]  /*efb0*/  STL [R1+0x628], R7 ;  /* 0x0006280701007387 */ /* 0x0003e60000100800 */
[----:B-1----:R-:W4:Y:S01]  /*efc0*/  LDL.LU R7, [R1+0x6f0] ;  /* 0x0006f00001077983 */ /* 0x002f220000300800 */
[----:B------:R1:W-:Y:S03]  /*efd0*/  STL [R1+0x674], R6 ;  /* 0x0006740601007387 */ /* 0x0003e60000100800 */
[----:B-1----:R-:W2:Y:S01]  /*efe0*/  LDL.LU R6, [R1+0x6ec] ;  /* 0x0006ec0001067983 */ /* 0x002ea20000300800 */
[----:B------:R1:W-:Y:S01]  /*eff0*/  STL [R1+0x630], R20 ;  /* 0x0006301401007387 */ /* 0x0003e20000100800 */
[----:B------:R-:W-:Y:S01]  /*f000*/  IADD3 R23, P5, R23, UR8, RZ ;  /* 0x0000000817177c10 */ /* 0x000fe2000ffbe0ff */
[--C-:B------:R-:W-:Y:S01]  /*f010*/  IMAD.X R15, R15, 0x1, R0.reuse, P6 ;  /* 0x000000010f0f7824 */ /* 0x100fe200030e0600 */
[----:B------:R-:W-:Y:S01]  /*f020*/  IADD3 R14, P6, R14, UR8, RZ ;  /* 0x000000080e0e7c10 */ /* 0x000fe2000ffde0ff */
[--C-:B------:R-:W-:Y:S01]  /*f030*/  IMAD.X R9, R9, 0x1, R0.reuse, P1 ;  /* 0x0000000109097824 */ /* 0x100fe200008e0600 */
[----:B-1----:R0:W5:Y:S01]  /*f040*/  LDL.LU R20, [R1+0x6e8] ;  /* 0x0006e80001147983 */ /* 0x0021620000300800 */
[----:B------:R1:W-:Y:S01]  /*f050*/  STL [R1+0x66c], R21 ;  /* 0x00066c1501007387 */ /* 0x0003e20000100800 */
[----:B------:R-:W-:Y:S01]  /*f060*/  IADD3 R17, P1, R17, UR8, RZ ;  /* 0x0000000811117c10 */ /* 0x000fe2000ff3e0ff */
[----:B------:R-:W-:Y:S01]  /*f070*/  IMAD.X R13, R13, 0x1, R0, P2 ;  /* 0x000000010d0d7824 */ /* 0x000fe200010e0600 */
[----:B-1----:R0:W5:Y:S01]  /*f080*/  LDL.LU R21, [R1+0x6e4] ;  /* 0x0006e40001157983 */ /* 0x0021620000300800 */
[----:B------:R1:W-:Y:S01]  /*f090*/  STL [R1+0x61c], R22 ;  /* 0x00061c1601007387 */ /* 0x0003e20000100800 */
[----:B------:R-:W-:-:S02]  /*f0a0*/  IADD3 R16, P2, R16, UR8, RZ ;  /* 0x0000000810107c10 */ /* 0x000fc4000ff5e0ff */
[----:B-1----:R0:W5:Y:S01]  /*f0b0*/  LDL.LU R22, [R1+0x6e0] ;  /* 0x0006e00001167983 */ /* 0x0021620000300800 */
[----:B------:R1:W-:Y:S01]  /*f0c0*/  STL [R1+0x664], R23 ;  /* 0x0006641701007387 */ /* 0x0003e20000100800 */
[----:B------:R-:W-:Y:S02]  /*f0d0*/  IADD3.X R3, R3, UR5, RZ, P3, !PT ;  /* 0x0000000503037c10 */ /* 0x000fe40009ffe4ff */
[----:B-1----:R0:W5:Y:S01]  /*f0e0*/  LDL.LU R23, [R1+0x6dc] ;  /* 0x0006dc0001177983 */ /* 0x0021620000300800 */
[----:B------:R1:W-:Y:S01]  /*f0f0*/  STL [R1+0x640], R15 ;  /* 0x0006400f01007387 */ /* 0x0003e20000100800 */
[----:B------:R-:W-:Y:S02]  /*f100*/  IADD3 R2, P3, R2, UR8, RZ ;  /* 0x0000000802027c10 */ /* 0x000fe4000ff7e0ff */
[----:B-1----:R0:W5:Y:S01]  /*f110*/  LDL.LU R15, [R1+0x6d8] ;  /* 0x0006d800010f7983 */ /* 0x0021620000300800 */
[----:B------:R1:W-:Y:S01]  /*f120*/  STL [R1+0x65c], R14 ;  /* 0x00065c0e01007387 */ /* 0x0003e20000100800 */
[----:B------:R-:W-:Y:S01]  /*f130*/  IADD3.X R24, R24, UR5, RZ, P4, !PT ;  /* 0x0000000518187c10 */ /* 0x000fe2000a7fe4ff */
[----:B------:R-:W-:Y:S01]  /*f140*/  IADD3 R25, P4, R25, UR8, RZ ;  /* 0x0000000819197c10 */ /* 0x000fe2000ff9e0ff */
[----:B-1----:R0:W5:Y:S01]  /*f150*/  LDL.LU R14, [R1+0x6d4] ;  /* 0x0006d400010e7983 */ /* 0x0021620000300800 */
[----:B------:R1:W-:Y:S01]  /*f160*/  STL [R1+0x648], R9 ;  /* 0x0006480901007387 */ /* 0x0003e20000100800 */
[----:B------:R-:W-:-:S02]  /*f170*/  IADD3.X R26, R26, UR5, RZ, P5, !PT ;  /* 0x000000051a1a7c10 */ /* 0x000fc4000affe4ff */
[----:B------:R-:W-:Y:S01]  /*f180*/  IADD3.X R27, R27, UR5, RZ, P6, !PT ;  /* 0x000000051b1b7c10 */ /* 0x000fe2000b7fe4ff */
[----:B-1----:R0:W5:Y:S01]  /*f190*/  LDL.LU R9, [R1+0x6d0] ;  /* 0x0006d00001097983 */ /* 0x0021620000300800 */
[----:B------:R1:W-:Y:S01]  /*f1a0*/  STL [R1+0x63c], R17 ;  /* 0x00063c1101007387 */ /* 0x0003e20000100800 */
[----:B------:R-:W-:Y:S02]  /*f1b0*/  IADD3.X R18, R18, UR5, RZ, P1, !PT ;  /* 0x0000000512127c10 */ /* 0x000fe40008ffe4ff */
[----:B------:R-:W-:Y:S01]  /*f1c0*/  IADD3.X R19, R19, UR5, RZ, P2, !PT ;  /* 0x0000000513137c10 */ /* 0x000fe200097fe4ff */
[----:B-1----:R0:W5:Y:S01]  /*f1d0*/  LDL.LU R17, [R1+0x6cc] ;  /* 0x0006cc0001117983 */ /* 0x0021620000300800 */
[----:B------:R1:W-:Y:S03]  /*f1e0*/  STL [R1+0x650], R13 ;  /* 0x0006500d01007387 */ /* 0x0003e60000100800 */
[----:B-1----:R0:W5:Y:S01]  /*f1f0*/  LDL.LU R13, [R1+0x6c8] ;  /* 0x0006c800010d7983 */ /* 0x0021620000300800 */
[----:B------:R1:W-:Y:S01]  /*f200*/  STL [R1+0x260], R16 ;  /* 0x0002601001007387 */ /* 0x0003e20000100800 */
[----:B------:R-:W-:-:S02]  /*f210*/  IADD3.X R29, R29, UR5, RZ, P4, !PT ;  /* 0x000000051d1d7c10 */ /* 0x000fc4000a7fe4ff */
[----:B-1----:R0:W5:Y:S01]  /*f220*/  LDL.LU R16, [R1+0x6c4] ;  /* 0x0006c40001107983 */ /* 0x0021620000300800 */
[----:B------:R1:W-:Y:S01]  /*f230*/  STL [R1+0x670], R3 ;  /* 0x0006700301007387 */ /* 0x0003e20000100800 */
[----:B------:R-:W-:Y:S02]  /*f240*/  IADD3.X R28, R28, UR5, RZ, P3, !PT ;  /* 0x000000051c1c7c10 */ /* 0x000fe40009ffe4ff */
[----:B-1----:R0:W5:Y:S01]  /*f250*/  LDL.LU R3, [R1+0x6c0] ;  /* 0x0006c00001037983 */ /* 0x0021620000300800 */
[----:B------:R1:W-:Y:S02]  /*f260*/  STL [R1+0x258], R2 ;  /* 0x0002580201007387 */ /* 0x0003e40000100800 */
[----:B------:R-:W-:Y:S02]  /*f270*/  STL [R1+0x668], R24 ;  /* 0x0006681801007387 */ /* 0x000fe40000100800 */
[----:B------:R-:W-:Y:S01]  /*f280*/  STL [R1+0x250], R25 ;  /* 0x0002501901007387 */ /* 0x000fe20000100800 */
[----:B------:R-:W-:Y:S01]  /*f290*/  STL [R1+0x660], R26 ;  /* 0x0006601a01007387 */ /* 0x000fe20000100800 */
[----:B------:R-:W-:Y:S02]  /*f2a0*/  STL [R1+0x658], R27 ;  /* 0x0006581b01007387 */ /* 0x000fe40000100800 */
[----:B------:R-:W-:Y:S02]  /*f2b0*/  STL [R1+0x264], R18 ;  /* 0x0002641201007387 */ /* 0x000fe40000100800 */
[----:B------:R3:W-:Y:S01]  /*f2c0*/  STL [R1+0x25c], R19 ;  /* 0x00025c1301007387 */ /* 0x0007e20000100800 */
[----:B-1----:R-:W1:Y:S04]  /*f2d0*/  S2R R2, SR_TID.X ;  /* 0x0000000000027919 */ /* 0x002e680000002100 */
[----:B------:R-:W-:Y:S01]  /*f2e0*/  STL [R1+0x24c], R29 ;  /* 0x00024c1d01007387 */ /* 0x000fe20000100800 */
[----:B------:R4:W-:Y:S01]  /*f2f0*/  STL [R1+0x254], R28 ;  /* 0x0002541c01007387 */ /* 0x0009e20000100800 */
[----:B-1----:R-:W-:-:S05]  /*f300*/  LOP3.LUT R2, R2, 0x7f, RZ, 0xc0, !PT ;  /* 0x0000007f02027812 */ /* 0x002fca00078ec0ff */
[----:B------:R-:W-:Y:S02]  /*f310*/  IMAD.SHL.U32 R2, R2, 0x2, RZ ;  /* 0x0000000202027824 */ /* 0x000fe400078e00ff */
[----:B---3--:R-:W-:Y:S02]  /*f320*/  IMAD.MOV.U32 R19, RZ, RZ, R4 ;  /* 0x000000ffff137224 */ /* 0x008fe400078e0004 */
[----:B--2---:R-:W-:-:S05]  /*f330*/  IMAD.MOV.U32 R18, RZ, RZ, R6 ;  /* 0x000000ffff127224 */ /* 0x004fca00078e0006 */
[----:B------:R0:W-:Y:S01]  /*f340*/  STL.64 [R1+0xf0], R18 ;  /* 0x0000f01201007387 */ /* 0x0001e20000100a00 */
[----:B----4-:R-:W-:Y:S02]  /*f350*/  IMAD.MOV.U32 R28, RZ, RZ, R7 ;  /* 0x000000ffff1c7224 */ /* 0x010fe400078e0007 */
[----:B------:R-:W-:Y:S01]  /*f360*/  IMAD.MOV.U32 R29, RZ, RZ, R5 ;  /* 0x000000ffff1d7224 */ /* 0x000fe200078e0005 */
[----:B------:R-:W-:Y:S01]  /*f370*/  @!P0 CALL.REL.NOINC `(.L_x_2) ;  /* 0x0000001000008944 */ /* 0x000fe20003c00000 */
[----:B------:R-:W-:Y:S05]  /*f380*/  BRA `(.L_x_3) ;  /* 0xffff3f1000007947 */ /* 0x000fea000383ffff */
.L_x_2:
[----:B-----5:R1:W-:Y:S01]  /*f390*/  STL [R1+0x6c0], R16 ;  /* 0x0006c01001007387 */ /* 0x0203e20000100800 */
[----:B------:R-:W-:Y:S02]  /*f3a0*/  IMAD.MOV.U32 R6, RZ, RZ, R8 ;  /* 0x000000ffff067224 */ /* 0x000fe400078e0008 */
[----:B------:R-:W-:Y:S01]  /*f3b0*/  IMAD.MOV.U32 R7, RZ, RZ, R12 ;  /* 0x000000ffff077224 */ /* 0x000fe200078e000c */
[----:B-1----:R-:W2:Y:S04]  /*f3c0*/  LDL.LU R16, [R1+0x8c] ;  /* 0x00008c0001107983 */ /* 0x002ea80000300800 */
[----:B------:R-:W2:Y:S04]  /*f3d0*/  LDL.LU R5, [R1+0x88] ;  /* 0x0000880001057983 */ /* 0x000ea80000300800 */
[----:B------:R-:W3:Y:S04]  /*f3e0*/  LDL.LU R4, [R1+0x98] ;  /* 0x0000980001047983 */ /* 0x000ee80000300800 */
[----:B------:R-:W4:Y:S04]  /*f3f0*/  LDL.LU R3, [R1+0x94] ;  /* 0x0000940001037983 */ /* 0x000f280000300800 */
[----:B------:R-:W4:Y:S04]  /*f400*/  LDL.LU R8, [R1+0x90] ;  /* 0x0000900001087983 */ /* 0x000f280000300800 */
[----:B------:R-:W3:Y:S04]  /*f410*/  LDL.LU R28, [R1+0x4c] ;  /* 0x00004c00011c7983 */ /* 0x000ee80000300800 */
[----:B------:R-:W3:Y:S04]  /*f420*/  LDL.LU R29, [R1+0x5c] ;  /* 0x00005c00011d7983 */ /* 0x000ee80000300800 */
[----:B------:R-:W3:Y:S04]  /*f430*/  LDL.LU R2, [R1+0xac] ;  /* 0x0000ac0001027983 */ /* 0x000ee80000300800 */
[----:B------:R-:W3:Y:S04]  /*f440*/  LDL.LU R0, [R1+0xbc] ;  /* 0x0000bc0001007983 */ /* 0x000ee80000300800 */
[----:B------:R-:W3:Y:S04]  /*f450*/  LDL.LU R12, [R1+0xb8] ;  /* 0x0000b800010c7983 */ /* 0x000ee80000300800 */
[----:B------:R-:W3:Y:S01]  /*f460*/  LDL.LU R24, [R1+0x44] ;  /* 0x0000440001187983 */ /* 0x000ee20000300800 */
[----:B------:R-:W-:-:S03]  /*f470*/  F2FP.BF16.PACK_AB R7, R7, R6 ;  /* 0x000000060707723e */ /* 0x000fc600000010ff */
[----:B0-----:R-:W3:Y:S01]  /*f480*/  LDL.LU R19, [R1+0x40] ;  /* 0x0000400001137983 */ /* 0x001ee20000300800 */
[----:B------:R-:W-:-:S03]  /*f490*/  F2FP.BF16.PACK_AB R6, R23, R22 ;  /* 0x000000161706723e */ /* 0x000fc600000010ff */
[----:B------:R-:W3:Y:S04]  /*f4a0*/  LDL.LU R25, [R1+0x54] ;  /* 0x0000540001197983 */ /* 0x000ee80000300800 */
[----:B------:R-:W3:Y:S04]  /*f4b0*/  LDL.LU R18, [R1+0x50] ;  /* 0x0000500001127983 */ /* 0x000ee80000300800 */
[----:B------:R-:W3:Y:S04]  /*f4c0*/  LDL.LU R26, [R1+0xa4] ;  /* 0x0000a400011a7983 */ /* 0x000ee80000300800 */
[----:B------:R-:W3:Y:S04]  /*f4d0*/  LDL.LU R27, [R1+0xb4] ;  /* 0x0000b400011b7983 */ /* 0x000ee80000300800 */
[----:B------:R-:W3:Y:S04]  /*f4e0*/  LDL.LU R22, [R1+0x9c] ;  /* 0x00009c0001167983 */ /* 0x000ee80000300800 */
[----:B------:R-:W3:Y:S01]  /*f4f0*/  LDL.LU R23, [R1+0x84] ;  /* 0x0000840001177983 */ /* 0x000ee20000300800 */
[----:B--2---:R-:W-:-:S03]  /*f500*/  F2FP.BF16.PACK_AB R5, R16, R5 ;  /* 0x000000051005723e */ /* 0x004fc600000010ff */
[----:B------:R-:W2:Y:S01]  /*f510*/  LDL.LU R16, [R1+0x6c0] ;  /* 0x0006c00001107983 */ /* 0x000ea20000300800 */
[----:B------:R-:W-:Y:S02]  /*f520*/  F2FP.BF16.PACK_AB R11, R11, R10 ;  /* 0x0000000a0b0b723e */ /* 0x000fe400000010ff */
[----:B------:R-:W-:Y:S02]  /*f530*/  F2FP.BF16.PACK_AB R10, R21, R20 ;  /* 0x00000014150a723e */ /* 0x000fe400000010ff */
[----:B----4-:R-:W-:Y:S02]  /*f540*/  F2FP.BF16.PACK_AB R8, R3, R8 ;  /* 0x000000080308723e */ /* 0x010fe400000010ff */
[----:B---3--:R-:W-:Y:S02]  /*f550*/  F2FP.BF16.PACK_AB R15, R28, R15 ;  /* 0x0000000f1c0f723e */ /* 0x008fe400000010ff */
[----:B------:R-:W-:Y:S02]  /*f560*/  F2FP.BF16.PACK_AB R14, R29, R14 ;  /* 0x0000000e1d0e723e */ /* 0x000fe400000010ff */
[----:B------:R-:W-:-:S02]  /*f570*/  F2FP.BF16.PACK_AB R13, R2, R13 ;  /* 0x0000000d020d723e */ /* 0x000fc400000010ff */
[----:B------:R-:W-:Y:S02]  /*f580*/  F2FP.BF16.PACK_AB R12, R0, R12 ;  /* 0x0000000c000c723e */ /* 0x000fe400000010ff */
[----:B------:R-:W-:Y:S02]  /*f590*/  F2FP.BF16.PACK_AB R19, R24, R19 ;  /* 0x000000131813723e */ /* 0x000fe400000010ff */
[----:B------:R-:W-:Y:S02]  /*f5a0*/  F2FP.BF16.PACK_AB R18, R25, R18 ;  /* 0x000000121912723e */ /* 0x000fe400000010ff */
[----:B------:R-:W-:Y:S02]  /*f5b0*/  F2FP.BF16.PACK_AB R17, R26, R17 ;  /* 0x000000111a11723e */ /* 0x000fe400000010ff */
[----:B------:R-:W-:Y:S02]  /*f5c0*/  F2FP.BF16.PACK_AB R4, R22, R4 ;  /* 0x000000041604723e */ /* 0x000fe400000010ff */
[----:B------:R-:W-:-:S02]  /*f5d0*/  F2FP.BF16.PACK_AB R9, R23, R9 ;  /* 0x000000091709723e */ /* 0x000fc400000010ff */
[----:B--2---:R-:W-:Y:S02]  /*f5e0*/  F2FP.BF16.PACK_AB R16, R27, R16 ;  /* 0x000000101b10723e */ /* 0x004fe400000010ff */
.L_x_1:
[----:B0-----:R-:W2:Y:S04]  /*f5f0*/  LDL.LU R0, [R1+0x6ac] ;  /* 0x0006ac0001007983 */ /* 0x001ea80000300800 */
[----:B------:R-:W0:Y:S04]  /*f600*/  S2R R20, SR_TID.X ;  /* 0x0000000000147919 */ /* 0x000e280000002100 */
[----:B------:R-:W3:Y:S01]  /*f610*/  LDL.LU R29, [R1+0x684] ;  /* 0x00068400011d7983 */ /* 0x000ee20000300800 */
[C---:B0-----:R-:W-:Y:S02]  /*f620*/  IMAD.SHL.U32 R2, R20.reuse, 0x8, RZ ;  /* 0x0000000814027824 */ /* 0x041fe400078e00ff */
[----:B------:R-:W-:-:S02]  /*f630*/  IMAD.SHL.U32 R3, R20, 0x20, RZ ;  /* 0x0000002014037824 */ /* 0x000fc400078e00ff */
[----:B------:R-:W-:Y:S01]  /*f640*/  IMAD.SHL.U32 R21, R20, 0x4, RZ ;  /* 0x0000000414157824 */ /* 0x000fe200078e00ff */
[----:B------:R-:W-:-:S04]  /*f650*/  LOP3.LUT R2, R2, 0x300, RZ, 0xc0, !PT ;  /* 0x0000030002027812 */ /* 0x000fc800078ec0ff */
[----:B------:R-:W-:Y:S01]  /*f660*/  LOP3.LUT R21, R2, 0x70, R21, 0xf8, !PT ;  /* 0x0000007002157812 */ /* 0x000fe200078ef815 */
[----:B------:R-:W-:Y:S01]  /*f670*/  BAR.SYNC.DEFER_BLOCKING 0x0 ;  /* 0x0000000000007b1d */ /* 0x000fe20000010000 */
[----:B--2---:R-:W-:-:S04]  /*f680*/  LOP3.LUT R0, R0, 0x1800, RZ, 0xc0, !PT ;  /* 0x0000180000007812 */ /* 0x004fc800078ec0ff */
[----:B------:R-:W-:Y:S01]  /*f690*/  LOP3.LUT R0, R0, 0x60, R3, 0xf8, !PT ;  /* 0x0000006000007812 */ /* 0x000fe200078ef803 */
[----:B------:R-:W-:-:S03]  /*f6a0*/  IMAD.SHL.U32 R3, R20, 0x400, RZ ;  /* 0x0000040014037824 */ /* 0x000fc600078e00ff */
[----:B------:R-:W-:-:S05]  /*f6b0*/  LOP3.LUT R21, R0, R21, RZ, 0x3c, !PT ;  /* 0x0000001500157212 */ /* 0x000fca00078e3cff */
[----:B------:R-:W-:Y:S04]  /*f6c0*/  STS.128 [R21], R16 ;  /* 0x0000001015007388 */ /* 0x000fe80000000c00 */
[----:B------:R-:W-:Y:S04]  /*f6d0*/  STS.128 [R21+0x80], R12 ;  /* 0x0000800c15007388 */ /* 0x000fe80000000c00 */
[----:B------:R-:W-:Y:S04]  /*f6e0*/  STS.128 [R21+0x400], R8 ;  /* 0x0004000815007388 */ /* 0x000fe80000000c00 */
[----:B------:R-:W-:Y:S01]  /*f6f0*/  STS.128 [R21+0x480], R4 ;  /* 0x0004800415007388 */ /* 0x000fe20000000c00 */
[----:B------:R-:W-:-:S02]  /*f700*/  LOP3.LUT R20, R20, 0x7f, RZ, 0xc0, !PT ;  /* 0x0000007f14147812 */ /* 0x000fc400078ec0ff */
[----:B------:R-:W-:-:S05]  /*f710*/  LOP3.LUT R3, R3, 0x1800, RZ, 0xc0, !PT ;  /* 0x0000180003037812 */ /* 0x000fca00078ec0ff */
[----:B------:R-:W-:Y:S01]  /*f720*/  IMAD R0, R20, 0x10, R3 ;  /* 0x0000001014007824 */ /* 0x000fe200078e0203 */
[----:B------:R-:W-:Y:S06]  /*f730*/  BAR.SYNC.DEFER_BLOCKING 0x0 ;  /* 0x0000000000007b1d */ /* 0x000fec0000010000 */
[----:B------:R-:W0:Y:S04]  /*f740*/  LDS.128 R8, [R0] ;  /* 0x0000000000087984 */ /* 0x000e280000000c00 */
[----:B0-----:R0:W-:Y:S04]  /*f750*/  STL [R1+0x6c4], R9 ;  /* 0x0006c40901007387 */ /* 0x0011e80000100800 */
[----:B0-----:R-:W2:Y:S04]  /*f760*/  LDL.LU R9, [R1+0x68c] ;  /* 0x00068c0001097983 */ /* 0x001ea80000300800 */
[----:B------:R0:W-:Y:S04]  /*f770*/  STL [R1+0x6c0], R11 ;  /* 0x0006c00b01007387 */ /* 0x0001e80000100800 */
[----:B0-----:R-:W4:Y:S01]  /*f780*/  LDL R11, [R1+0x680] ;  /* 0x00068000010b7983 */ /* 0x001f220000100800 */
[----:B------:R-:W-:-:S02]  /*f790*/  LOP3.LUT R16, R0, 0x20, RZ, 0x3c, !PT ;  /* 0x0000002000107812 */ /* 0x000fc400078e3cff */
[C---:B---3--:R-:W-:Y:S01]  /*f7a0*/  IADD3 R3, R29.reuse, 0x3, RZ ;  /* 0x000000031d037810 */ /* 0x048fe20007ffe0ff */
[----:B------:R-:W-:Y:S01]  /*f7b0*/  IMAD.MOV.U32 R6, RZ, RZ, c[0x0][0x194] ;  /* 0x00006500ff067624 */ /* 0x000fe200078e00ff */
[----:B------:R-:W-:Y:S02]  /*f7c0*/  IADD3 R2, R29, 0x2, RZ ;  /* 0x000000021d027810 */ /* 0x000fe40007ffe0ff */
[----:B------:R-:W-:Y:S01]  /*f7d0*/  ISETP.GE.AND P2, PT, R3, c[0x0][0x17c], PT ;  /* 0x00005f0003007a0c */ /* 0x000fe20003f46270 */
[----:B------:R-:W0:Y:S01]  /*f7e0*/  LDS.128 R16, [R16] ;  /* 0x0000000010107984 */ /* 0x000e220000000c00 */
[----:B------:R-:W-:Y:S02]  /*f7f0*/  ISETP.GE.AND P6, PT, R2, c[0x0][0x17c], PT ;  /* 0x00005f0002007a0c */ /* 0x000fe40003fc6270 */
[C---:B------:R-:W-:Y:S02]  /*f800*/  IADD3 R2, R29.reuse, 0x4, RZ ;  /* 0x000000041d027810 */ /* 0x040fe40007ffe0ff */
[----:B------:R-:W-:-:S02]  /*f810*/  IADD3 R20, R29, 0x1, RZ ;  /* 0x000000011d147810 */ /* 0x000fc40007ffe0ff */
[----:B------:R-:W-:Y:S02]  /*f820*/  ISETP.GE.AND P5, PT, R2, c[0x0][0x17c], PT ;  /* 0x00005f0002007a0c */ /* 0x000fe40003fa6270 */
[C---:B------:R-:W-:Y:S02]  /*f830*/  ISETP.GE.AND P0, PT, R29.reuse, c[0x0][0x17c], PT ;  /* 0x00005f001d007a0c */ /* 0x040fe40003f06270 */
[----:B------:R-:W-:Y:S02]  /*f840*/  LOP3.LUT R12, R0, 0x40, RZ, 0x3c, !PT ;  /* 0x00000040000c7812 */ /* 0x000fe400078e3cff */
[----:B------:R-:W-:Y:S01]  /*f850*/  ISETP.GE.AND P1, PT, R20, c[0x0][0x17c], PT ;  /* 0x00005f0014007a0c */ /* 0x000fe20003f26270 */
[----:B------:R-:W-:-:S03]  /*f860*/  IMAD R23, R29, c[0x0][0x198], RZ ;  /* 0x000066001d177a24 */ /* 0x000fc600078e02ff */
[----:B------:R-:W1:Y:S02]  /*f870*/  LDS.128 R12, [R12] ;  /* 0x000000000c0c7984 */ /* 0x000e640000000c00 */
[----:B------:R-:W-:Y:S02]  /*f880*/  IADD3 R27, R23, c[0x0][0x198], RZ ;  /* 0x00006600171b7a10 */ /* 0x000fe40007ffe0ff */
[----:B------:R-:W-:Y:S02]  /*f890*/  PRMT R25, R8, 0x7632, R25 ;  /* 0x0000763208197816 */ /* 0x000fe40000000019 */
[C---:B------:R-:W-:Y:S02]  /*f8a0*/  IADD3 R24, R29.reuse, 0x5, RZ ;  /* 0x000000051d187810 */ /* 0x040fe40007ffe0ff */
[----:B------:R-:W-:Y:S02]  /*f8b0*/  IADD3 R26, R29, 0x6, RZ ;  /* 0x000000061d1a7810 */ /* 0x000fe40007ffe0ff */
[----:B------:R-:W-:-:S02]  /*f8c0*/  IADD3 R28, R27, c[0x0][0x198], RZ ;  /* 0x000066001b1c7a10 */ /* 0x000fc40007ffe0ff */
[----:B--2---:R-:W-:Y:S01]  /*f8d0*/  ISETP.LT.AND P0, PT, R9, c[0x0][0x178], !P0 ;  /* 0x00005e0009007a0c */ /* 0x004fe20004701270 */
[C---:B----4-:R-:W-:Y:S01]  /*f8e0*/  IMAD R3, R11.reuse, c[0x0][0x194], RZ ;  /* 0x000065000b037a24 */ /* 0x050fe200078e02ff */
[----:B------:R-:W-:-:S03]  /*f8f0*/  ISETP.GE.AND P3, PT, R11, c[0x0][0x178], PT ;  /* 0x00005e000b007a0c */ /* 0x000fc60003f66270 */
[----:B------:R-:W-:Y:S01]  /*f900*/  IMAD R6, R6, 0x80, R3 ;  /* 0x0000008006067824 */ /* 0x000fe200078e0203 */
[----:B------:R-:W-:-:S04]  /*f910*/  LEA R4, P4, R3, c[0x0][0x170], 0x1 ;  /* 0x00005c0003047a11 */ /* 0x000fc800078808ff */
[----:B------:R-:W-:Y:S02]  /*f920*/  LEA.HI.X.SX32 R5, R3, c[0x0][0x174], 0x1, P4 ;  /* 0x00005d0003057a11 */ /* 0x000fe400020f0eff */
[C---:B------:R-:W-:Y:S02]  /*f930*/  LEA R2, P4, R6.reuse, c[0x0][0x170], 0x1 ;  /* 0x00005c0006027a11 */ /* 0x040fe400078808ff */
[----:B------:R-:W-:Y:S02]  /*f940*/  ISETP.LT.AND P3, PT, R29, c[0x0][0x17c], !P3 ;  /* 0x00005f001d007a0c */ /* 0x000fe40005f61270 */
[----:B------:R-:W-:Y:S02]  /*f950*/  LEA.HI.X.SX32 R3, R6, c[0x0][0x174], 0x1, P4 ;  /* 0x00005d0006037a11 */ /* 0x000fe400020f0eff */
[----:B------:R-:W-:Y:S01]  /*f960*/  ISETP.LT.AND P4, PT, R11, c[0x0][0x178], !P1 ;  /* 0x00005e000b007a0c */ /* 0x000fe20004f81270 */
[----:B------:R-:W-:Y:S01]  /*f970*/  IMAD.WIDE R6, R23, 0x2, R4 ;  /* 0x0000000217067825 */ /* 0x000fe200078e0204 */
[----:B------:R-:W-:-:S03]  /*f980*/  ISETP.LT.AND P1, PT, R9, c[0x0][0x178], !P1 ;  /* 0x00005e0009007a0c */ /* 0x000fc60004f21270 */
[----:B------:R-:W-:-:S04]  /*f990*/  IMAD.WIDE R22, R23, 0x2, R2 ;  /* 0x0000000217167825 */ /* 0x000fc800078e0202 */
[----:B------:R-:W-:Y:S01]  /*f9a0*/  IMAD.WIDE R20, R27, 0x2, R4 ;  /* 0x000000021b147825 */ /* 0x000fe200078e0204 */
[----:B------:R2:W-:Y:S01]  /*f9b0*/  @P3 STG.E.U16 [R6.64], R8 ;  /* 0x0000000806003986 */ /* 0x0005e2000c101506 */
[----:B------:R-:W-:-:S03]  /*f9c0*/  ISETP.GE.AND P3, PT, R24, c[0x0][0x17c], PT ;  /* 0x00005f0018007a0c */ /* 0x000fc60003f66270 */
[----:B------:R-:W-:Y:S01]  /*f9d0*/  @P0 STG.E.U16 [R22.64], R10 ;  /* 0x0000000a16000986 */ /* 0x000fe2000c101506 */
[----:B------:R-:W-:Y:S02]  /*f9e0*/  ISETP.LT.AND P0, PT, R11, c[0x0][0x178], !P6 ;  /* 0x00005e000b007a0c */ /* 0x000fe40007701270 */
[----:B------:R-:W-:Y:S01]  /*f9f0*/  ISETP.LT.AND P6, PT, R9, c[0x0][0x178], !P6 ;  /* 0x00005e0009007a0c */ /* 0x000fe200077c1270 */
[----:B------:R3:W-:Y:S01]  /*fa00*/  @P4 STG.E.U16 [R20.64], R25 ;  /* 0x0000001914004986 */ /* 0x0007e2000c101506 */
[----:B--2---:R-:W-:Y:S02]  /*fa10*/  PRMT R7, R10, 0x7632, R7 ;  /* 0x000076320a077816 */ /* 0x004fe40000000007 */
[----:B------:R-:W-:Y:S01]  /*fa20*/  ISETP.GE.AND P4, PT, R26, c[0x0][0x17c], PT ;  /* 0x00005f001a007a0c */ /* 0x000fe20003f86270 */
[----:B---3--:R-:W-:-:S04]  /*fa30*/  IMAD.WIDE R24, R27, 0x2, R2 ;  /* 0x000000021b187825 */ /* 0x008fc800078e0202 */
[----:B------:R-:W-:Y:S01]  /*fa40*/  IMAD.WIDE R26, R28, 0x2, R4 ;  /* 0x000000021c1a7825 */ /* 0x000fe200078e0204 */
[----:B------:R2:W-:Y:S01]  /*fa50*/  @P1 STG.E.U16 [R24.64], R7 ;  /* 0x0000000718001986 */ /* 0x0005e2000c101506 */
[----:B------:R-:W-:Y:S02]  /*fa60*/  ISETP.LT.AND P1, PT, R11, c[0x0][0x178], !P2 ;  /* 0x00005e000b007a0c */ /* 0x000fe40005721270 */
[----:B------:R-:W-:Y:S01]  /*fa70*/  LOP3.LUT R8, R0, 0x60, RZ, 0x3c, !PT ;  /* 0x0000006000087812 */ /* 0x000fe200078e3cff */
[----:B0-----:R0:W-:Y:S01]  /*fa80*/  @P0 STG.E.U16 [R26.64], R16 ;  /* 0x000000101a000986 */ /* 0x0011e2000c101506 */
[----:B------:R-:W-:Y:S02]  /*fa90*/  ISETP.LT.AND P2, PT, R9, c[0x0][0x178], !P2 ;  /* 0x00005e0009007a0c */ /* 0x000fe40005741270 */
[----:B------:R-:W-:Y:S01]  /*faa0*/  PRMT R10, R18, 0x7632, R10 ;  /* 0x00007632120a7816 */ /* 0x000fe2000000000a */
[----:B------:R-:W3:Y:S01]  /*fab0*/  LDS.128 R20, [R8] ;  /* 0x0000000008147984 */ /* 0x000ee20000000c00 */
[----:B--2---:R-:W-:-:S02]  /*fac0*/  IMAD.MOV.U32 R25, RZ, RZ, R29 ;  /* 0x000000ffff197224 */ /* 0x004fc400078e001d */
[C---:B------:R-:W-:Y:S01]  /*fad0*/  IMAD.WIDE R6, R28.reuse, 0x2, R2 ;  /* 0x000000021c067825 */ /* 0x040fe200078e0202 */
[----:B------:R-:W-:Y:S02]  /*fae0*/  IADD3 R29, R28, c[0x0][0x198], RZ ;  /* 0x000066001c1d7a10 */ /* 0x000fe40007ffe0ff */
[----:B------:R-:W-:Y:S02]  /*faf0*/  IADD3 R0, R25, 0x7, RZ ;  /* 0x0000000719007810 */ /* 0x000fe40007ffe0ff */
[----:B------:R2:W-:Y:S01]  /*fb00*/  @P6 STG.E.U16 [R6.64], R18 ;  /* 0x0000001206006986 */ /* 0x0005e2000c101506 */
[----:B------:R-:W-:Y:S01]  /*fb10*/  ISETP.LT.AND P6, PT, R11, c[0x0][0x178], !P5 ;  /* 0x00005e000b007a0c */ /* 0x000fe20006fc1270 */
[----:B------:R-:W-:Y:S01]  /*fb20*/  IMAD.MOV.U32 R28, RZ, RZ, R25 ;  /* 0x000000ffff1c7224 */ /* 0x000fe200078e0019 */
[----:B------:R-:W-:Y:S01]  /*fb30*/  ISETP.LT.AND P5, PT, R9, c[0x0][0x178], !P5 ;  /* 0x00005e0009007a0c */ /* 0x000fe20006fa1270 */
[----:B------:R-:W-:Y:S01]  /*fb40*/  IMAD.WIDE R24, R29, 0x2, R4 ;  /* 0x000000021d187825 */ /* 0x000fe200078e0204 */
[----:B------:R-:W-:-:S02]  /*fb50*/  ISETP.GE.AND P0, PT, R0, c[0x0][0x17c], PT ;  /* 0x00005f0000007a0c */ /* 0x000fc40003f06270 */
[----:B0-----:R-:W-:Y:S02]  /*fb60*/  PRMT R27, R16, 0x7632, R27 ;  /* 0x00007632101b7816 */ /* 0x001fe4000000001b */
[----:B------:R-:W-:-:S03]  /*fb70*/  IADD3 R0, R29, c[0x0][0x198], RZ ;  /* 0x000066001d007a10 */ /* 0x000fc60007ffe0ff */
[----:B------:R0:W-:Y:S01]  /*fb80*/  @P1 STG.E.U16 [R24.64], R27 ;  /* 0x0000001b18001986 */ /* 0x0001e2000c101506 */
[----:B--2---:R-:W-:-:S05]  /*fb90*/  IMAD.WIDE R6, R29, 0x2, R2 ;  /* 0x000000021d067825 */ /* 0x004fca00078e0202 */
[----:B------:R2:W-:Y:S01]  /*fba0*/  @P2 STG.E.U16 [R6.64], R10 ;  /* 0x0000000a06002986 */ /* 0x0005e2000c101506 */
[----:B0-----:R-:W-:-:S04]  /*fbb0*/  IMAD.WIDE R24, R0, 0x2, R4 ;  /* 0x0000000200187825 */ /* 0x001fc800078e0204 */
[----:B------:R-:W-:Y:S01]  /*fbc0*/  IMAD.WIDE R26, R0, 0x2, R2 ;  /* 0x00000002001a7825 */ /* 0x000fe200078e0202 */
[----:B-1----:R-:W-:Y:S04]  /*fbd0*/  @P6 STG.E.U16 [R24.64], R12 ;  /* 0x0000000c18006986 */ /* 0x002fe8000c101506 */
[----:B------:R-:W-:Y:S01]  /*fbe0*/  @P5 STG.E.U16 [R26.64], R14 ;  /* 0x0000000e1a005986 */ /* 0x000fe2000c101506 */
[----:B------:R-:W-:Y:S02]  /*fbf0*/  ISETP.LT.AND P5, PT, R11, c[0x0][0x178], !P3 ;  /* 0x00005e000b007a0c */ /* 0x000fe40005fa1270 */
[----:B------:R-:W-:Y:S02]  /*fc00*/  IADD3 R8, R28, 0x8, RZ ;  /* 0x000000081c087810 */ /* 0x000fe40007ffe0ff */
[----:B------:R-:W-:-:S02]  /*fc10*/  IADD3 R29, R0, c[0x0][0x198], RZ ;  /* 0x00006600001d7a10 */ /* 0x000fc40007ffe0ff */
[----:B------:R-:W-:Y:S02]  /*fc20*/  ISETP.GE.AND P1, PT, R8, c[0x0][0x17c], PT ;  /* 0x00005f0008007a0c */ /* 0x000fe40003f26270 */
[----:B------:R-:W-:Y:S01]  /*fc30*/  PRMT R8, R12, 0x7632, R8 ;  /* 0x000076320c087816 */ /* 0x000fe20000000008 */
[----:B--2---:R-:W-:Y:S01]  /*fc40*/  IMAD.WIDE R6, R29, 0x2, R4 ;  /* 0x000000021d067825 */ /* 0x004fe200078e0204 */
[----:B------:R-:W-:Y:S02]  /*fc50*/  ISETP.LT.AND P6, PT, R11, c[0x0][0x178], !P4 ;  /* 0x00005e000b007a0c */ /* 0x000fe400067c1270 */
[C---:B------:R-:W-:Y:S02]  /*fc60*/  ISETP.LT.AND P3, PT, R9.reuse, c[0x0][0x178], !P3 ;  /* 0x00005e0009007a0c */ /* 0x040fe40005f61270 */
[----:B------:R0:W-:Y:S01]  /*fc70*/  @P5 STG.E.U16 [R6.64], R8 ;  /* 0x0000000806005986 */ /* 0x0001e2000c101506 */
[----:B------:R-:W-:Y:S01]  /*fc80*/  ISETP.LT.AND P4, PT, R9, c[0x0][0x178], !P4 ;  /* 0x00005e0009007a0c */ /* 0x000fe20006781270 */
[----:B0-----:R-:W-:-:S02]  /*fc90*/  IMAD.MOV.U32 R7, RZ, RZ, R9 ;  /* 0x000000ffff077224 */ /* 0x001fc400078e0009 */
[----:B------:R-:W2:Y:S01]  /*fca0*/  LDL.LU R9, [R1+0x6c4] ;  /* 0x0006c40001097983 */ /* 0x000ea20000300800 */
[C---:B------:R-:W-:Y:S01]  /*fcb0*/  IADD3 R0, R29.reuse, c[0x0][0x198], RZ ;  /* 0x000066001d007a10 */ /* 0x040fe20007ffe0ff */
[----:B------:R-:W-:Y:S01]  /*fcc0*/  IMAD.WIDE R24, R29, 0x2, R2 ;  /* 0x000000021d187825 */ /* 0x000fe200078e0202 */
[----:B------:R-:W-:Y:S02]  /*fcd0*/  PRMT R10, R14, 0x7632, R10 ;  /* 0x000076320e0a7816 */ /* 0x000fe4000000000a */
[----:B------:R-:W-:Y:S01]  /*fce0*/  IADD3 R16, R28, 0x9, RZ ;  /* 0x000000091c107810 */ /* 0x000fe20007ffe0ff */
[----:B------:R-:W-:Y:S02]  /*fcf0*/  IMAD.MOV.U32 R14, RZ, RZ, R28 ;  /* 0x000000ffff0e7224 */ /* 0x000fe400078e001c */
[C---:B------:R-:W-:Y:S01]  /*fd00*/  IMAD.WIDE R26, R0.reuse, 0x2, R4 ;  /* 0x00000002001a7825 */ /* 0x040fe200078e0204 */
[----:B------:R0:W-:Y:S03]  /*fd10*/  @P3 STG.E.U16 [R24.64], R10 ;  /* 0x0000000a18003986 */ /* 0x0001e6000c101506 */
[----:B------:R-:W-:Y:S01]  /*fd20*/  IMAD.WIDE R28, R0, 0x2, R2 ;  /* 0x00000002001c7825 */ /* 0x000fe200078e0202 */
[----:B------:R-:W-:Y:S01]  /*fd30*/  IADD3 R12, R14, 0xa, RZ ;  /* 0x0000000a0e0c7810 */ /* 0x000fe20007ffe0ff */
[----:B---3--:R-:W-:Y:S01]  /*fd40*/  @P6 STG.E.U16 [R26.64], R20 ;  /* 0x000000141a006986 */ /* 0x008fe2000c101506 */
[----:B------:R-:W-:-:S02]  /*fd50*/  ISETP.LT.AND P3, PT, R11, c[0x0][0x178], !P0 ;  /* 0x00005e000b007a0c */ /* 0x000fc40004761270 */
[----:B------:R-:W-:Y:S01]  /*fd60*/  ISETP.LT.AND P0, PT, R7, c[0x0][0x178], !P0 ;  /* 0x00005e0007007a0c */ /* 0x000fe20004701270 */
[----:B------:R1:W-:Y:S01]  /*fd70*/  @P4 STG.E.U16 [R28.64], R22 ;  /* 0x000000161c004986 */ /* 0x0003e2000c101506 */
[----:B------:R-:W-:Y:S01]  /*fd80*/  ISETP.LT.AND P4, PT, R11, c[0x0][0x178], !P1 ;  /* 0x00005e000b007a0c */ /* 0x000fe20004f81270 */
[----:B0-----:R-:W-:Y:S01]  /*fd90*/  IMAD.MOV.U32 R10, RZ, RZ, R14 ;  /* 0x000000ffff0a7224 */ /* 0x001fe200078e000e */
[----:B------:R-:W-:Y:S01]  /*fda0*/  IADD3 R14, R0, c[0x0][0x198], RZ ;  /* 0x00006600000e7a10 */ /* 0x000fe20007ffe0ff */
[----:B------:R-:W3:Y:S01]  /*fdb0*/  LDL.LU R11, [R1+0x6c0] ;  /* 0x0006c000010b7983 */ /* 0x000ee20000300800 */
[----:B------:R-:W-:Y:S02]  /*fdc0*/  PRMT R18, R22, 0x7632, R18 ;  /* 0x0000763216127816 */ /* 0x000fe40000000012 */
[----:B------:R-:W-:Y:S02]  /*fdd0*/  IADD3 R0, R14, c[0x0][0x198], RZ ;  /* 0x000066000e007a10 */ /* 0x000fe40007ffe0ff */
[----:B------:R-:W-:Y:S01]  /*fde0*/  ISETP.GE.AND P2, PT, R16, c[0x0][0x17c], PT ;  /* 0x00005f0010007a0c */ /* 0x000fe20003f46270 */
[----:B-1----:R-:W-:Y:S01]  /*fdf0*/  IMAD.MOV.U32 R22, RZ, RZ, R7 ;  /* 0x000000ffff167224 */ /* 0x002fe200078e0007 */
[----:B------:R-:W-:Y:S01]  /*fe00*/  PRMT R16, R20, 0x7632, R16 ;  /* 0x0000763214107816 */ /* 0x000fe20000000010 */
[----:B------:R-:W-:-:S04]  /*fe10*/  IMAD.WIDE R6, R14, 0x2, R4 ;  /* 0x000000020e067825 */ /* 0x000fc800078e0204 */
[----:B------:R-:W-:Y:S01]  /*fe20*/  IMAD.WIDE R24, R14, 0x2, R2 ;  /* 0x000000020e187825 */ /* 0x000fe200078e0202 */
[----:B------:R-:W-:Y:S03]  /*fe30*/  @P3 STG.E.U16 [R6.64], R16 ;  /* 0x0000001006003986 */ /* 0x000fe6000c101506 */
[----:B------:R-:W-:Y:S01]  /*fe40*/  IMAD.WIDE R26, R0, 0x2, R4 ;  /* 0x00000002001a7825 */ /* 0x000fe200078e0204 */
[----:B------:R-:W-:Y:S04]  /*fe50*/  @P0 STG.E.U16 [R24.64], R18 ;  /* 0x0000001218000986 */ /* 0x000fe8000c101506 */
[----:B--2---:R0:W-:Y:S04]  /*fe60*/  @P4 STG.E.U16 [R26.64], R9 ;  /* 0x000000091a004986 */ /* 0x0041e8000c101506 */
[----:B0-----:R-:W2:Y:S01]  /*fe70*/  LDL.LU R26, [R1+0x680] ;  /* 0x00068000011a7983 */ /* 0x001ea20000300800 */
[----:B------:R-:W-:-:S02]  /*fe80*/  IADD3 R8, R10, 0xc, RZ ;  /* 0x0000000c0a087810 */ /* 0x000fc40007ffe0ff */
[----:B------:R-:W-:Y:S02]  /*fe90*/  ISETP.GE.AND P5, PT, R12, c[0x0][0x17c], PT ;  /* 0x00005f000c007a0c */ /* 0x000fe40003fa6270 */
[----:B------:R-:W-:Y:S02]  /*fea0*/  ISETP.LT.AND P6, PT, R22, c[0x0][0x178], !P1 ;  /* 0x00005e0016007a0c */ /* 0x000fe40004fc1270 */
[----:B------:R-:W-:Y:S02]  /*feb0*/  IADD3 R12, R10, 0xb, RZ ;  /* 0x0000000b0a0c7810 */ /* 0x000fe40007ffe0ff */
[----:B------:R-:W-:Y:S02]  /*fec0*/  ISETP.GE.AND P3, PT, R8, c[0x0][0x17c], PT ;  /* 0x00005f0008007a0c */ /* 0x000fe40003f66270 */
[----:B------:R-:W-:Y:S02]  /*fed0*/  IADD3 R8, R0, c[0x0][0x198], RZ ;  /* 0x0000660000087a10 */ /* 0x000fe40007ffe0ff */
[----:B------:R-:W-:Y:S01]  /*fee0*/  ISETP.GE.AND P1, PT, R12, c[0x0][0x17c], PT ;  /* 0x00005f000c007a0c */ /* 0x000fe20003f26270 */
[----:B------:R-:W-:Y:S01]  /*fef0*/  IMAD.WIDE R28, R0, 0x2, R2 ;  /* 0x00000002001c7825 */ /* 0x000fe200078e0202 */
[----:B------:R-:W-:-:S02]  /*ff00*/  IADD3 R12, R8, c[0x0][0x198], RZ ;  /* 0x00006600080c7a10 */ /* 0x000fc40007ffe0ff */
[----:B------:R-:W-:Y:S01]  /*ff10*/  PRMT R14, R9, 0x7632, R14 ;  /* 0x00007632090e7816 */ /* 0x000fe2000000000e */
[----:B------:R-:W-:Y:S01]  /*ff20*/  IMAD.WIDE R6, R8, 0x2, R4 ;  /* 0x0000000208067825 */ /* 0x000fe200078e0204 */
[----:B---3--:R-:W-:-:S03]  /*ff30*/  PRMT R20, R11, 0x7632, R20 ;  /* 0x000076320b147816 */ /* 0x008fc60000000014 */
[----:B------:R-:W-:Y:S01]  /*ff40*/  IMAD.WIDE R8, R8, 0x2, R2 ;  /* 0x0000000208087825 */ /* 0x000fe200078e0202 */
[----:B------:R0:W-:Y:S03]  /*ff50*/  @P6 STG.E.U16 [R28.64], R11 ;  /* 0x0000000b1c006986 */ /* 0x0001e6000c101506 */
[----:B------:R-:W-:-:S04]  /*ff60*/  IMAD.WIDE R24, R12, 0x2, R4 ;  /* 0x000000020c187825 */ /* 0x000fc800078e0204 */
[----:B------:R-:W-:Y:S01]  /*ff70*/  IMAD.MOV.U32 R16, RZ, RZ, R10 ;  /* 0x000000ffff107224 */ /* 0x000fe200078e000a */
[----:B0-----:R-:W-:-:S04]  /*ff80*/  IADD3 R11, R12, c[0x0][0x198], RZ ;  /* 0x000066000c0b7a10 */ /* 0x001fc80007ffe0ff */
[C---:B------:R-:W-:Y:S02]  /*ff90*/  IADD3 R10, R16.reuse, 0xd, RZ ;  /* 0x0000000d100a7810 */ /* 0x040fe40007ffe0ff */
[----:B------:R-:W-:Y:S02]  /*ffa0*/  IADD3 R0, R16, 0xe, RZ ;  /* 0x0000000e10007810 */ /* 0x000fe40007ffe0ff */
[----:B------:R-:W-:Y:S02]  /*ffb0*/  IADD3 R27, R11, c[0x0][0x198], RZ ;  /* 0x000066000b1b7a10 */ /* 0x000fe40007ffe0ff */
[----:B------:R-:W-:Y:S02]  /*ffc0*/  ISETP.GE.AND P6, PT, R10, c[0x0][0x17c], PT ;  /* 0x00005f000a007a0c */ /* 0x000fe40003fc6270 */
[----:B------:R-:W-:Y:S02]  /*ffd0*/  PRMT R18, R17, 0x7632, R18 ;  /* 0x0000763211127816 */ /* 0x000fe40000000012 */
[----:B--2---:R-:W-:-:S02]  /*ffe0*/  ISETP.LT.AND P0, PT, R26, c[0x0][0x178], !P2 ;  /* 0x00005e001a007a0c */ /* 0x004fc40005701270 */
[----:B------:R-:W-:Y:S02]  /*fff0*/  ISETP.LT.AND P2, PT, R22, c[0x0][0x178], !P2 ;  /* 0x00005e0016007a0c */ /* 0x000fe40005741270 */
[----:B------:R-:W-:Y:S02]  /*10000*/  ISETP.LT.AND P4, PT, R26, c[0x0][0x178], !P5 ;  /* 0x00005e001a007a0c */ /* 0x000fe40006f81270 */
[----:B------:R-:W-:-:S07]  /*10010*/  ISETP.LT.AND P5, PT, R22, c[0x0][0x178], !P5 ;  /* 0x00005e0016007a0c */ /* 0x000fce0006fa1270 */
[----:B------:R0:W-:Y:S04]  /*10020*/  @P0 STG.E.U16 [R6.64], R14 ;  /* 0x0000000e06000986 */ /* 0x0001e8000c101506 */
[----:B------:R1:W-:Y:S01]  /*10030*/  @P2 STG.E.U16 [R8.64], R20 ;  /* 0x0000001408002986 */ /* 0x0003e2000c101506 */
[----:B------:R-:W-:Y:S02]  /*10040*/  ISETP.LT.AND P2, PT, R26, c[0x0][0x178], !P1 ;  /* 0x00005e001a007a0c */ /* 0x000fe40004f41270 */
[----:B------:R-:W-:Y:S01]  /*10050*/  ISETP.LT.AND P1, PT, R22, c[0x0][0x178], !P1 ;  /* 0x00005e0016007a0c */ /* 0x000fe20004f21270 */
[----:B------:R2:W-:Y:S01]  /*10060*/  @P4 STG.E.U16 [R24.64], R17 ;  /* 0x0000001118004986 */ /* 0x0005e2000c101506 */
[----:B------:R-:W-:Y:S02]  /*10070*/  ISETP.LT.AND P4, PT, R26, c[0x0][0x178], !P3 ;  /* 0x00005e001a007a0c */ /* 0x000fe40005f81270 */
[----:B------:R-:W-:Y:S01]  /*10080*/  ISETP.GE.AND P0, PT, R0, c[0x0][0x17c], PT ;  /* 0x00005f0000007a0c */ /* 0x000fe20003f06270 */
[----:B0-----:R-:W-:Y:S01]  /*10090*/  IMAD.WIDE R6, R12, 0x2, R2 ;  /* 0x000000020c067825 */ /* 0x001fe200078e0202 */
[----:B------:R-:W-:-:S02]  /*100a0*/  IADD3 R0, R16, 0xf, RZ ;  /* 0x0000000f10007810 */ /* 0x000fc40007ffe0ff */
[----:B------:R-:W-:Y:S01]  /*100b0*/  PRMT R12, R19, 0x7632, R12 ;  /* 0x00007632130c7816 */ /* 0x000fe2000000000c */
[C---:B-1----:R-:W-:Y:S01]  /*100c0*/  IMAD.WIDE R8, R11.reuse, 0x2, R4 ;  /* 0x000000020b087825 */ /* 0x042fe200078e0204 */
[----:B------:R0:W-:Y:S03]  /*100d0*/  @P5 STG.E.U16 [R6.64], R19 ;  /* 0x0000001306005986 */ /* 0x0001e6000c101506 */
[----:B------:R-:W-:Y:S01]  /*100e0*/  IMAD.WIDE R10, R11, 0x2, R2 ;  /* 0x000000020b0a7825 */ /* 0x000fe200078e0202 */
[----:B------:R1:W-:Y:S03]  /*100f0*/  @P2 STG.E.U16 [R8.64], R18 ;  /* 0x0000001208002986 */ /* 0x0003e6000c101506 */
[----:B--2---:R-:W-:Y:S01]  /*10100*/  IMAD.WIDE R16, R27, 0x2, R4 ;  /* 0x000000021b107825 */ /* 0x004fe200078e0204 */
[----:B------:R2:W-:Y:S01]  /*10110*/  @P1 STG.E.U16 [R10.64], R12 ;  /* 0x0000000c0a001986 */ /* 0x0005e2000c101506 */
[----:B------:R-:W-:-:S02]  /*10120*/  ISETP.LT.AND P3, PT, R22, c[0x0][0x178], !P3 ;  /* 0x00005e0016007a0c */ /* 0x000fc40005f61270 */
[----:B------:R-:W-:Y:S01]  /*10130*/  IADD3 R25, R27, c[0x0][0x198], RZ ;  /* 0x000066001b197a10 */ /* 0x000fe20007ffe0ff */
[----:B------:R3:W-:Y:S01]  /*10140*/  @P4 STG.E.U16 [R16.64], R13 ;  /* 0x0000000d10004986 */ /* 0x0007e2000c101506 */
[----:B------:R-:W-:Y:S02]  /*10150*/  ISETP.GE.AND P5, PT, R0, c[0x0][0x17c], PT ;  /* 0x00005f0000007a0c */ /* 0x000fe40003fa6270 */
[----:B------:R-:W-:Y:S02]  /*10160*/  ISETP.LT.AND P4, PT, R26, c[0x0][0x178], !P6 ;  /* 0x00005e001a007a0c */ /* 0x000fe40007781270 */
[----:B------:R-:W-:Y:S02]  /*10170*/  ISETP.LT.AND P6, PT, R22, c[0x0][0x178], !P6 ;  /* 0x00005e0016007a0c */ /* 0x000fe400077c1270 */
[----:B------:R-:W-:Y:S02]  /*10180*/  ISETP.LT.AND P2, PT, R26, c[0x0][0x178], !P0 ;  /* 0x00005e001a007a0c */ /* 0x000fe40004741270 */
[----:B------:R-:W-:-:S02]  /*10190*/  ISETP.LT.AND P0, PT, R22, c[0x0][0x178], !P0 ;  /* 0x00005e0016007a0c */ /* 0x000fc40004701270 */
[----:B0-----:R-:W-:Y:S02]  /*101a0*/  IADD3 R19, R25, c[0x0][0x198], RZ ;  /* 0x0000660019137a10 */ /* 0x001fe40007ffe0ff */
[----:B------:R-:W-:Y:S01]  /*101b0*/  ISETP.LT.AND P1, PT, R26, c[0x0][0x178], !P5 ;  /* 0x00005e001a007a0c */ /* 0x000fe20006f21270 */
[----:B------:R-:W-:Y:S01]  /*101c0*/  IMAD.WIDE R6, R27, 0x2, R2 ;  /* 0x000000021b067825 */ /* 0x000fe200078e0202 */
[----:B------:R-:W-:Y:S02]  /*101d0*/  ISETP.LT.AND P5, PT, R22, c[0x0][0x178], !P5 ;  /* 0x00005e0016007a0c */ /* 0x000fe40006fa1270 */
[----:B------:R-:W-:Y:S01]  /*101e0*/  IADD3 R27, R19, c[0x0][0x198], RZ ;  /* 0x00006600131b7a10 */ /* 0x000fe20007ffe0ff */
[----:B-1----:R-:W-:Y:S01]  /*101f0*/  IMAD.WIDE R8, R25, 0x2, R4 ;  /* 0x0000000219087825 */ /* 0x002fe200078e0204 */
[----:B------:R-:W-:Y:S02]  /*10200*/  PRMT R0, R13, 0x7632, R0 ;  /* 0x000076320d007816 */ /* 0x000fe40000000000 */
[----:B------:R-:W-:Y:S01]  /*10210*/  PRMT R14, R15, 0x7632, R14 ;  /* 0x000076320f0e7816 */ /* 0x000fe2000000000e */
[----:B--2---:R-:W-:Y:S01]  /*10220*/  IMAD.WIDE R10, R25, 0x2, R2 ;  /* 0x00000002190a7825 */ /* 0x004fe200078e0202 */
[----:B------:R0:W-:Y:S03]  /*10230*/  @P3 STG.E.U16 [R6.64], R15 ;  /* 0x0000000f06003986 */ /* 0x0001e6000c101506 */
[C---:B---3--:R-:W-:Y:S01]  /*10240*/  IMAD.WIDE R12, R19.reuse, 0x2, R4 ;  /* 0x00000002130c7825 */ /* 0x048fe200078e0204 */
[----:B------:R1:W-:Y:S03]  /*10250*/  @P4 STG.E.U16 [R8.64], R0 ;  /* 0x0000000008004986 */ /* 0x0003e6000c101506 */
[----:B------:R-:W-:Y:S01]  /*10260*/  IMAD.WIDE R16, R19, 0x2, R2 ;  /* 0x0000000213107825 */ /* 0x000fe200078e0202 */
[----:B------:R1:W-:Y:S03]  /*10270*/  @P6 STG.E.U16 [R10.64], R14 ;  /* 0x0000000e0a006986 */ /* 0x0003e6000c101506 */
[----:B------:R-:W-:Y:S01]  /*10280*/  IMAD.WIDE R4, R27, 0x2, R4 ;  /* 0x000000021b047825 */ /* 0x000fe200078e0204 */
[----:B0-----:R-:W-:Y:S01]  /*10290*/  PRMT R7, R21, 0x7632, R7 ;  /* 0x0000763215077816 */ /* 0x001fe20000000007 */
[----:B------:R1:W-:Y:S04]  /*102a0*/  @P2 STG.E.U16 [R12.64], R21 ;  /* 0x000000150c002986 */ /* 0x0003e8000c101506 */
[----:B------:R1:W-:Y:S01]  /*102b0*/  @P0 STG.E.U16 [R16.64], R23 ;  /* 0x0000001710000986 */ /* 0x0003e2000c101506 */
[----:B------:R-:W-:-:S03]  /*102c0*/  IMAD.WIDE R2, R27, 0x2, R2 ;  /* 0x000000021b027825 */ /* 0x000fc600078e0202 */
[----:B------:R1:W-:Y:S01]  /*102d0*/  @P1 STG.E.U16 [R4.64], R7 ;  /* 0x0000000704001986 */ /* 0x0003e2000c101506 */
[----:B------:R-:W-:Y:S05]  /*102e0*/  @!P5 EXIT ;  /* 0x000000000000d94d */ /* 0x000fea0003800000 */
[----:B-1----:R-:W-:-:S05]  /*102f0*/  PRMT R23, R23, 0x7632, R23 ;  /* 0x0000763217177816 */ /* 0x002fca0000000017 */
[----:B------:R-:W-:Y:S01]  /*10300*/  STG.E.U16 [R2.64], R23 ;  /* 0x0000001702007986 */ /* 0x000fe2000c101506 */
[----:B------:R-:W-:Y:S05]  /*10310*/  EXIT ;  /* 0x000000000000794d */ /* 0x000fea0003800000 */
.L_x_4:
[----:B------:R-:W-:-:S00]  /*10320*/  BRA `(.L_x_4) ;  /* 0xfffffff000007947 */ /* 0x000fc0000383ffff */
[----:B------:R-:W-:-:S00]  /*10330*/  NOP ;  /* 0x0000000000007918 */ /* 0x000fc00000000000 */
        /* <DEDUP_REMOVED lines=12> */
.L_x_5:


//--------------------- .nv.shared.matmul_kernel  --------------------------
	.section	.nv.shared.matmul_kernel,"aw",@nobits
	.sectionflags	@""
	.align	16
